// auto-generated by cutlass_sweep.gemm — config: {"arch": "sm_100", "cluster_m": 2, "cluster_n": 1, "dtype": "bf16", "dtype_b": "bf16", "layout": "nt", "stages": 0, "tile_k": 128, "tile_m": 64, "tile_n": 64}
#include "cutlass/cutlass.h"
#include "cutlass/gemm/collective/collective_builder.hpp"
#include "cutlass/gemm/device/gemm_universal_adapter.h"
#include "cutlass/gemm/kernel/gemm_universal.hpp"
#include "cutlass/epilogue/collective/collective_builder.hpp"

using ElemA = cutlass::bfloat16_t;
using ElemB = cutlass::bfloat16_t;
using ElemCD = cutlass::bfloat16_t;
using Acc  = float;
using TileShape    = cute::Shape<cute::_64, cute::_64, cute::_128>;
using ClusterShape = cute::Shape<cute::_2, cute::_1, cute::_1>;

using CollectiveEpilogue = typename cutlass::epilogue::collective::CollectiveBuilder<
    cutlass::arch::Sm100, cutlass::arch::OpClassTensorOp,
    TileShape, ClusterShape,
    cutlass::epilogue::collective::EpilogueTileAuto,
    Acc, Acc,
    ElemCD, cutlass::layout::RowMajor, 128 / cutlass::sizeof_bits<ElemCD>::value,
    ElemCD, cutlass::layout::RowMajor, 128 / cutlass::sizeof_bits<ElemCD>::value,
    cutlass::epilogue::collective::EpilogueScheduleAuto
  >::CollectiveOp;

using CollectiveMainloop = typename cutlass::gemm::collective::CollectiveBuilder<
    cutlass::arch::Sm100, cutlass::arch::OpClassTensorOp,
    ElemA, cutlass::layout::RowMajor, 128 / cutlass::sizeof_bits<ElemA>::value,
    ElemB, cutlass::layout::ColumnMajor, 128 / cutlass::sizeof_bits<ElemB>::value,
    Acc,
    TileShape, ClusterShape,
    cutlass::gemm::collective::StageCountAutoCarveout<static_cast<int>(sizeof(typename CollectiveEpilogue::SharedStorage))>,
    cutlass::gemm::collective::KernelScheduleAuto
  >::CollectiveOp;

using GemmKernel = cutlass::gemm::kernel::GemmUniversal<
    cute::Shape<int,int,int,int>,
    CollectiveMainloop,
    CollectiveEpilogue
>;
using Gemm = cutlass::gemm::device::GemmUniversalAdapter<GemmKernel>;

// Force the device kernel symbol into the cubin without needing a host main.
auto* _anchor = &cutlass::device_kernel<GemmKernel>;


// ===== COMPILED SASS (sm_100a) =====

	.target	sm_100a

	.elftype	@"ET_EXEC"


//--------------------- .note.nv.tkinfo           --------------------------
	.section	.note.nv.tkinfo,"",@"SHT_NOTE"
	.sectionflags	@"SHF_NOTE_NV_TKINFO"
	.tkinfo
        /*0018*/ 	.word	0x00000002
        /*0030*/ 	.string	""
        /*0030*/ 	.string	"ptxas"
        /*0030*/ 	.string	"Cuda compilation tools, release 13.0, V13.0.88"
        /*0030*/ 	.string	"Build cuda_13.0.r13.0/compiler.36424714_0"
        /*0030*/ 	.string	"-arch sm_100a -m 64 "



//--------------------- .note.nv.cuinfo           --------------------------
	.section	.note.nv.cuinfo,"",@"SHT_NOTE"
	.sectionflags	@"SHF_NOTE_NV_CUINFO"
        /*0018*/ 	.short	0x0002
        /*001a*/ 	.short	0x0064
        /*001c*/ 	.short	0x0082
	.zero		2


//--------------------- .nv.info                  --------------------------
	.section	.nv.info,"",@"SHT_CUDA_INFO"
	.align	4


	//----- nvinfo : EIATTR_REGCOUNT
	.align		4
        /*0000*/ 	.byte	0x04, 0x2f
        /*0002*/ 	.short	(.L_19 - .L_18)
	.align		4
.L_18:
        /*0004*/ 	.word	index@(_ZN7cutlass13device_kernelINS_4gemm6kernel13GemmUniversalIN4cute5tupleIJiiiiEEENS1_10collective13CollectiveMmaINS1_35MainloopSm100TmaUmmaWarpSpecializedILi6ELi2ELi4ENS5_IJNS4_1CILi2EEENSA_ILi1EEESC_EEEEENS5_IJNSA_ILi64EEESF_NSA_ILi128EEEEEENS_10bfloat16_tENS5_IJlSC_lEEESI_SJ_NS4_8TiledMMAINS4_8MMA_AtomIJNS4_20SM100_MMA_F16BF16_SSISI_SI_fLi64ELi64ELNS4_4UMMA5MajorE0ELSO_0ELNSN_7ScaleInE0ELSP_0EEEEEENS4_6LayoutINS5_IJSC_SC_SC_EEENS5_IJNSA_ILi0EEESU_SU_EEEEENS5_IJNS4_10UnderscoreESX_SX_EEEEENS4_13SM90_TMA_LOADENS4_14ComposedLayoutINS4_7SwizzleILi3ELi4ELi3EEENS4_18smem_ptr_flag_bitsILi16EEENSS_INS5_IJNSA_ILi8EEESF_EEENS5_IJSF_SC_EEEEEEEvNS4_8identityENS4_23SM90_TMA_LOAD_MULTICASTES1A_vS1B_EENS_8epilogue10collective18CollectiveEpilogueINS1E_23Sm100TmaWarpSpecializedILi3ELi2ELi16ELb1ELb0EEEJSH_NS5_IJNSS_ISF_SC_EENSS_INSA_ILi32EEESC_EEEEESI_SJ_SI_SJ_NS1E_6fusion15FusionCallbacksIS1I_NS1N_17LinearCombinationISI_fSI_fLNS_15FloatRoundStyleE2EEESH_S1M_JEEENS4_5SM1004TMEM4LOAD26SM100_TMEM_LOAD_16dp256b4xES10_NS11_INS12_ILi2ELi4ELi3EEES15_NSS_INS5_IJS16_S1K_EEENS5_IJS1K_SC_EEEEEEENS4_17SM75_U32x4_LDSM_NENS4_14SM90_TMA_STOREES21_NS4_17SM90_U32x4_STSM_NENS4_39AutoVectorizingCopyWithAssumedAlignmentILi128EEEEEEvvEEEEvNT_6ParamsE)
        /*0008*/ 	.word	0x00000045


	//----- nvinfo : EIATTR_FRAME_SIZE
	.align		4
.L_19:
        /*000c*/ 	.byte	0x04, 0x11
        /*000e*/ 	.short	(.L_21 - .L_20)
	.align		4
.L_20:
        /*0010*/ 	.word	index@($__internal_2_$__cuda_sm10x_tcgen05_guardrail_trap_unallocated_columns_being_dealloced)
        /*0014*/ 	.word	0x00000000


	//----- nvinfo : EIATTR_FRAME_SIZE
	.align		4
.L_21:
        /*0018*/ 	.byte	0x04, 0x11
        /*001a*/ 	.short	(.L_23 - .L_22)
	.align		4
.L_22:
        /*001c*/ 	.word	index@($__internal_1_$__cuda_sm10x_tcgen05_guardrail_trap_phase_invalid_during_alloc)
        /*0020*/ 	.word	0x00000000


	//----- nvinfo : EIATTR_FRAME_SIZE
	.align		4
.L_23:
        /*0024*/ 	.byte	0x04, 0x11
        /*0026*/ 	.short	(.L_25 - .L_24)
	.align		4
.L_24:
        /*0028*/ 	.word	index@($__internal_0_$__cuda_sm10x_tcgen05_guardrail_trap_col_being_dealloced_not_returned_by_alloc)
        /*002c*/ 	.word	0x00000000


	//----- nvinfo : EIATTR_FRAME_SIZE
	.align		4
.L_25:
        /*0030*/ 	.byte	0x04, 0x11
        /*0032*/ 	.short	(.L_27 - .L_26)
	.align		4
.L_26:
        /*0034*/ 	.word	index@(_ZN7cutlass13device_kernelINS_4gemm6kernel13GemmUniversalIN4cute5tupleIJiiiiEEENS1_10collective13CollectiveMmaINS1_35MainloopSm100TmaUmmaWarpSpecializedILi6ELi2ELi4ENS5_IJNS4_1CILi2EEENSA_ILi1EEESC_EEEEENS5_IJNSA_ILi64EEESF_NSA_ILi128EEEEEENS_10bfloat16_tENS5_IJlSC_lEEESI_SJ_NS4_8TiledMMAINS4_8MMA_AtomIJNS4_20SM100_MMA_F16BF16_SSISI_SI_fLi64ELi64ELNS4_4UMMA5MajorE0ELSO_0ELNSN_7ScaleInE0ELSP_0EEEEEENS4_6LayoutINS5_IJSC_SC_SC_EEENS5_IJNSA_ILi0EEESU_SU_EEEEENS5_IJNS4_10UnderscoreESX_SX_EEEEENS4_13SM90_TMA_LOADENS4_14ComposedLayoutINS4_7SwizzleILi3ELi4ELi3EEENS4_18smem_ptr_flag_bitsILi16EEENSS_INS5_IJNSA_ILi8EEESF_EEENS5_IJSF_SC_EEEEEEEvNS4_8identityENS4_23SM90_TMA_LOAD_MULTICASTES1A_vS1B_EENS_8epilogue10collective18CollectiveEpilogueINS1E_23Sm100TmaWarpSpecializedILi3ELi2ELi16ELb1ELb0EEEJSH_NS5_IJNSS_ISF_SC_EENSS_INSA_ILi32EEESC_EEEEESI_SJ_SI_SJ_NS1E_6fusion15FusionCallbacksIS1I_NS1N_17LinearCombinationISI_fSI_fLNS_15FloatRoundStyleE2EEESH_S1M_JEEENS4_5SM1004TMEM4LOAD26SM100_TMEM_LOAD_16dp256b4xES10_NS11_INS12_ILi2ELi4ELi3EEES15_NSS_INS5_IJS16_S1K_EEENS5_IJS1K_SC_EEEEEEENS4_17SM75_U32x4_LDSM_NENS4_14SM90_TMA_STOREES21_NS4_17SM90_U32x4_STSM_NENS4_39AutoVectorizingCopyWithAssumedAlignmentILi128EEEEEEvvEEEEvNT_6ParamsE)
        /*0038*/ 	.word	0x00000000


	//----- nvinfo : EIATTR_MIN_STACK_SIZE
	.align		4
.L_27:
        /*003c*/ 	.byte	0x04, 0x12
        /*003e*/ 	.short	(.L_29 - .L_28)
	.align		4
.L_28:
        /*0040*/ 	.word	index@(_ZN7cutlass13device_kernelINS_4gemm6kernel13GemmUniversalIN4cute5tupleIJiiiiEEENS1_10collective13CollectiveMmaINS1_35MainloopSm100TmaUmmaWarpSpecializedILi6ELi2ELi4ENS5_IJNS4_1CILi2EEENSA_ILi1EEESC_EEEEENS5_IJNSA_ILi64EEESF_NSA_ILi128EEEEEENS_10bfloat16_tENS5_IJlSC_lEEESI_SJ_NS4_8TiledMMAINS4_8MMA_AtomIJNS4_20SM100_MMA_F16BF16_SSISI_SI_fLi64ELi64ELNS4_4UMMA5MajorE0ELSO_0ELNSN_7ScaleInE0ELSP_0EEEEEENS4_6LayoutINS5_IJSC_SC_SC_EEENS5_IJNSA_ILi0EEESU_SU_EEEEENS5_IJNS4_10UnderscoreESX_SX_EEEEENS4_13SM90_TMA_LOADENS4_14ComposedLayoutINS4_7SwizzleILi3ELi4ELi3EEENS4_18smem_ptr_flag_bitsILi16EEENSS_INS5_IJNSA_ILi8EEESF_EEENS5_IJSF_SC_EEEEEEEvNS4_8identityENS4_23SM90_TMA_LOAD_MULTICASTES1A_vS1B_EENS_8epilogue10collective18CollectiveEpilogueINS1E_23Sm100TmaWarpSpecializedILi3ELi2ELi16ELb1ELb0EEEJSH_NS5_IJNSS_ISF_SC_EENSS_INSA_ILi32EEESC_EEEEESI_SJ_SI_SJ_NS1E_6fusion15FusionCallbacksIS1I_NS1N_17LinearCombinationISI_fSI_fLNS_15FloatRoundStyleE2EEESH_S1M_JEEENS4_5SM1004TMEM4LOAD26SM100_TMEM_LOAD_16dp256b4xES10_NS11_INS12_ILi2ELi4ELi3EEES15_NSS_INS5_IJS16_S1K_EEENS5_IJS1K_SC_EEEEEEENS4_17SM75_U32x4_LDSM_NENS4_14SM90_TMA_STOREES21_NS4_17SM90_U32x4_STSM_NENS4_39AutoVectorizingCopyWithAssumedAlignmentILi128EEEEEEvvEEEEvNT_6ParamsE)
        /*0044*/ 	.word	0x00000000
.L_29:


//--------------------- .nv.compat                --------------------------
	.section	.nv.compat,"",@"SHT_CUDA_COMPAT_INFO"
	.align	4
        /*0000*/ 	.byte	0x02, 0x09, 0x01, 0x00, 0x02, 0x02, 0x02, 0x00, 0x02, 0x05, 0x05, 0x00, 0x03, 0x07, 0x01, 0x01
        /*0010*/ 	.byte	0x02, 0x03, 0x01, 0x00, 0x02, 0x06, 0x01, 0x00, 0x04, 0x0b, 0x08, 0x00, 0x09, 0x00, 0x00, 0x00
        /*0020*/ 	.byte	0x00, 0x00, 0x00, 0x00


//--------------------- .nv.info._ZN7cutlass13device_kernelINS_4gemm6kernel13GemmUniversalIN4cute5tupleIJiiiiEEENS1_10collective13CollectiveMmaINS1_35MainloopSm100TmaUmmaWarpSpecializedILi6ELi2ELi4ENS5_IJNS4_1CILi2EEENSA_ILi1EEESC_EEEEENS5_IJNSA_ILi64EEESF_NSA_ILi128EEEEEENS_10bfloat16_tENS5_IJlSC_lEEESI_SJ_NS4_8TiledMMAINS4_8MMA_AtomIJNS4_20SM100_MMA_F16BF16_SSISI_SI_fLi64ELi64ELNS4_4UMMA5MajorE0ELSO_0ELNSN_7ScaleInE0ELSP_0EEEEEENS4_6LayoutINS5_IJSC_SC_SC_EEENS5_IJNSA_ILi0EEESU_SU_EEEEENS5_IJNS4_10UnderscoreESX_SX_EEEEENS4_13SM90_TMA_LOADENS4_14ComposedLayoutINS4_7SwizzleILi3ELi4ELi3EEENS4_18smem_ptr_flag_bitsILi16EEENSS_INS5_IJNSA_ILi8EEESF_EEENS5_IJSF_SC_EEEEEEEvNS4_8identityENS4_23SM90_TMA_LOAD_MULTICASTES1A_vS1B_EENS_8epilogue10collective18CollectiveEpilogueINS1E_23Sm100TmaWarpSpecializedILi3ELi2ELi16ELb1ELb0EEEJSH_NS5_IJNSS_ISF_SC_EENSS_INSA_ILi32EEESC_EEEEESI_SJ_SI_SJ_NS1E_6fusion15FusionCallbacksIS1I_NS1N_17LinearCombinationISI_fSI_fLNS_15FloatRoundStyleE2EEESH_S1M_JEEENS4_5SM1004TMEM4LOAD26SM100_TMEM_LOAD_16dp256b4xES10_NS11_INS12_ILi2ELi4ELi3EEES15_NSS_INS5_IJS16_S1K_EEENS5_IJS1K_SC_EEEEEEENS4_17SM75_U32x4_LDSM_NENS4_14SM90_TMA_STOREES21_NS4_17SM90_U32x4_STSM_NENS4_39AutoVectorizingCopyWithAssumedAlignmentILi128EEEEEEvvEEEEvNT_6ParamsE --------------------------
	.section	.nv.info._ZN7cutlass13device_kernelINS_4gemm6kernel13GemmUniversalIN4cute5tupleIJiiiiEEENS1_10collective13CollectiveMmaINS1_35MainloopSm100TmaUmmaWarpSpecializedILi6ELi2ELi4ENS5_IJNS4_1CILi2EEENSA_ILi1EEESC_EEEEENS5_IJNSA_ILi64EEESF_NSA_ILi128EEEEEENS_10bfloat16_tENS5_IJlSC_lEEESI_SJ_NS4_8TiledMMAINS4_8MMA_AtomIJNS4_20SM100_MMA_F16BF16_SSISI_SI_fLi64ELi64ELNS4_4UMMA5MajorE0ELSO_0ELNSN_7ScaleInE0ELSP_0EEEEEENS4_6LayoutINS5_IJSC_SC_SC_EEENS5_IJNSA_ILi0EEESU_SU_EEEEENS5_IJNS4_10UnderscoreESX_SX_EEEEENS4_13SM90_TMA_LOADENS4_14ComposedLayoutINS4_7SwizzleILi3ELi4ELi3EEENS4_18smem_ptr_flag_bitsILi16EEENSS_INS5_IJNSA_ILi8EEESF_EEENS5_IJSF_SC_EEEEEEEvNS4_8identityENS4_23SM90_TMA_LOAD_MULTICASTES1A_vS1B_EENS_8epilogue10collective18CollectiveEpilogueINS1E_23Sm100TmaWarpSpecializedILi3ELi2ELi16ELb1ELb0EEEJSH_NS5_IJNSS_ISF_SC_EENSS_INSA_ILi32EEESC_EEEEESI_SJ_SI_SJ_NS1E_6fusion15FusionCallbacksIS1I_NS1N_17LinearCombinationISI_fSI_fLNS_15FloatRoundStyleE2EEESH_S1M_JEEENS4_5SM1004TMEM4LOAD26SM100_TMEM_LOAD_16dp256b4xES10_NS11_INS12_ILi2ELi4ELi3EEES15_NSS_INS5_IJS16_S1K_EEENS5_IJS1K_SC_EEEEEEENS4_17SM75_U32x4_LDSM_NENS4_14SM90_TMA_STOREES21_NS4_17SM90_U32x4_STSM_NENS4_39AutoVectorizingCopyWithAssumedAlignmentILi128EEEEEEvvEEEEvNT_6ParamsE,"",@"SHT_CUDA_INFO"
	.sectionflags	@""
	.align	4


	//----- nvinfo : EIATTR_CUDA_API_VERSION
	.align		4
        /*0000*/ 	.byte	0x04, 0x37
        /*0002*/ 	.short	(.L_31 - .L_30)
.L_30:
        /*0004*/ 	.word	0x00000082


	//----- nvinfo : EIATTR_KPARAM_INFO
	.align		4
.L_31:
        /*0008*/ 	.byte	0x04, 0x17
        /*000a*/ 	.short	(.L_33 - .L_32)
.L_32:
        /*000c*/ 	.word	0x00000000
        /*0010*/ 	.short	0x0000
        /*0012*/ 	.short	0x0000
        /*0014*/ 	.byte	0x00, 0xf0, 0x01, 0x20


	//----- nvinfo : EIATTR_AT_ENTRY_FRAGMENTS
	.align		4
.L_33:
        /*0018*/ 	.byte	0x04, 0x4f
        /*001a*/ 	.short	(.L_35 - .L_34)


	//   ....[0]....
.L_34:
        /*001c*/ 	.word	0x00000006


	//----- nvinfo : EIATTR_RESERVED_SMEM_USED
	.align		4
.L_35:
        /*0020*/ 	.byte	0x01, 0x41
	.zero		2


	//----- nvinfo : EIATTR_SPARSE_MMA_MASK
	.align		4
        /*0024*/ 	.byte	0x03, 0x50
        /*0026*/ 	.short	0x0000


	//----- nvinfo : EIATTR_TCGEN05_1CTA_USED
	.align		4
        /*0028*/ 	.byte	0x01, 0x51
	.zero		2


	//----- nvinfo : EIATTR_MAXREG_COUNT
	.align		4
        /*002c*/ 	.byte	0x03, 0x1b
        /*002e*/ 	.short	0x00ff


	//----- nvinfo : EIATTR_NUM_BARRIERS
	.align		4
        /*0030*/ 	.byte	0x02, 0x4c
        /*0032*/ 	.byte	0x07
	.zero		1


	//----- nvinfo : EIATTR_EXTERNS
	.align		4
        /*0034*/ 	.byte	0x04, 0x0f
        /*0036*/ 	.short	(.L_37 - .L_36)


	//   ....[0]....
	.align		4
.L_36:
        /*0038*/ 	.word	index@(__assertfail)


	//----- nvinfo : EIATTR_MERCURY_ISA_VERSION
	.align		4
.L_37:
        /*003c*/ 	.byte	0x03, 0x5f
        /*003e*/ 	.short	0x0101


	//----- nvinfo : EIATTR_INT_WARP_WIDE_INSTR_OFFSETS
	.align		4
        /*0040*/ 	.byte	0x04, 0x31
        /*0042*/ 	.short	(.L_39 - .L_38)


	//   ....[0]....
.L_38:
        /*0044*/ 	.word	0x00004140


	//   ....[1]....
        /*0048*/ 	.word	0x00004170


	//   ....[2]....
        /*004c*/ 	.word	0x00004190


	//   ....[3]....
        /*0050*/ 	.word	0x00004d10


	//   ....[4]....
        /*0054*/ 	.word	0x00004e30


	//   ....[5]....
        /*0058*/ 	.word	0x00004f80


	//   ....[6]....
        /*005c*/ 	.word	0x000050a0


	//----- nvinfo : EIATTR_COOP_GROUP_MASK_REGIDS
	.align		4
.L_39:
        /*0060*/ 	.byte	0x04, 0x29
        /*0062*/ 	.short	(.L_41 - .L_40)


	//   ....[0]....
.L_40:
        /*0064*/ 	.word	0xffffffff


	//   ....[1]....
        /*0068*/ 	.word	0xffffffff


	//   ....[2]....
        /*006c*/ 	.word	0xffffffff


	//   ....[3]....
        /*0070*/ 	.word	0xffffffff


	//   ....[4]....
        /*0074*/ 	.word	0xffffffff


	//   ....[5]....
        /*0078*/ 	.word	0xffffffff


	//   ....[6]....
        /*007c*/ 	.word	0xffffffff


	//   ....[7]....
        /*0080*/ 	.word	0xffffffff


	//   ....[8]....
        /*0084*/ 	.word	0xffffffff


	//   ....[9]....
        /*0088*/ 	.word	0xffffffff


	//   ....[10]....
        /*008c*/ 	.word	0xffffffff


	//   ....[11]....
        /*0090*/ 	.word	0xffffffff


	//   ....[12]....
        /*0094*/ 	.word	0xffffffff


	//   ....[13]....
        /*0098*/ 	.word	0xffffffff


	//----- nvinfo : EIATTR_COOP_GROUP_INSTR_OFFSETS
	.align		4
.L_41:
        /*009c*/ 	.byte	0x04, 0x28
        /*009e*/ 	.short	(.L_43 - .L_42)


	//   ....[0]....
.L_42:
        /*00a0*/ 	.word	0x00000080


	//   ....[1]....
        /*00a4*/ 	.word	0x000004f0


	//   ....[2]....
        /*00a8*/ 	.word	0x000006d0


	//   ....[3]....
        /*00ac*/ 	.word	0x00000850


	//   ....[4]....
        /*00b0*/ 	.word	0x00000950


	//   ....[5]....
        /*00b4*/ 	.word	0x00000ac0


	//   ....[6]....
        /*00b8*/ 	.word	0x00000c60


	//   ....[7]....
        /*00bc*/ 	.word	0x00000e10


	//   ....[8]....
        /*00c0*/ 	.word	0x00002190


	//   ....[9]....
        /*00c4*/ 	.word	0x00003170


	//   ....[10]....
        /*00c8*/ 	.word	0x00003380


	//   ....[11]....
        /*00cc*/ 	.word	0x000033b0


	//   ....[12]....
        /*00d0*/ 	.word	0x00004020


	//   ....[13]....
        /*00d4*/ 	.word	0x00004250


	//----- nvinfo : EIATTR_VRC_CTA_INIT_COUNT
	.align		4
.L_43:
        /*00d8*/ 	.byte	0x02, 0x4a
        /*00da*/ 	.byte	0x80
	.zero		1


	//----- nvinfo : EIATTR_SYSCALL_OFFSETS
	.align		4
        /*00dc*/ 	.byte	0x04, 0x46
        /*00de*/ 	.short	(.L_45 - .L_44)


	//   ....[0]....
.L_44:
        /*00e0*/ 	.word	0x00005dc0


	//   ....[1]....
        /*00e4*/ 	.word	0x00005eb0


	//   ....[2]....
        /*00e8*/ 	.word	0x000066f0


	//   ....[3]....
        /*00ec*/ 	.word	0x00007040


	//----- nvinfo : EIATTR_MBARRIER_INSTR_OFFSETS
	.align		4
.L_45:
        /*00f0*/ 	.byte	0x04, 0x39
        /*00f2*/ 	.short	(.L_47 - .L_46)


	//   ....[0]....
.L_46:
        /*00f4*/ 	.word	0x00000600
        /*00f8*/ 	.word	0x000000ff
        /*00fc*/ 	.word	0x00000000
        /*0100*/ 	.short	0x0100
        /*0102*/ 	.byte	0x04
	.zero		1


	//   ....[1]....
        /*0104*/ 	.word	0x00000610
        /*0108*/ 	.word	0x000000ff
        /*010c*/ 	.word	0x00000030
        /*0110*/ 	.short	0x0100
        /*0112*/ 	.byte	0x04
	.zero		1


	//   ....[2]....
        /*0114*/ 	.word	0x00000620
        /*0118*/ 	.word	0x000000ff
        /*011c*/ 	.word	0x00000008
        /*0120*/ 	.short	0x0100
        /*0122*/ 	.byte	0x04
	.zero		1


	//   ....[3]....
        /*0124*/ 	.word	0x00000630
        /*0128*/ 	.word	0x000000ff
        /*012c*/ 	.word	0x00000038
        /*0130*/ 	.short	0x0100
        /*0132*/ 	.byte	0x04
	.zero		1


	//   ....[4]....
        /*0134*/ 	.word	0x00000640
        /*0138*/ 	.word	0x000000ff
        /*013c*/ 	.word	0x00000010
        /*0140*/ 	.short	0x0100
        /*0142*/ 	.byte	0x04
	.zero		1


	//   ....[5]....
        /*0144*/ 	.word	0x00000650
        /*0148*/ 	.word	0x000000ff
        /*014c*/ 	.word	0x00000040
        /*0150*/ 	.short	0x0100
        /*0152*/ 	.byte	0x04
	.zero		1


	//   ....[6]....
        /*0154*/ 	.word	0x00000660
        /*0158*/ 	.word	0x000000ff
        /*015c*/ 	.word	0x00000018
        /*0160*/ 	.short	0x0100
        /*0162*/ 	.byte	0x04
	.zero		1


	//   ....[7]....
        /*0164*/ 	.word	0x00000670
        /*0168*/ 	.word	0x000000ff
        /*016c*/ 	.word	0x00000048
        /*0170*/ 	.short	0x0100
        /*0172*/ 	.byte	0x04
	.zero		1


	//   ....[8]....
        /*0174*/ 	.word	0x00000680
        /*0178*/ 	.word	0x000000ff
        /*017c*/ 	.word	0x00000020
        /*0180*/ 	.short	0x0100
        /*0182*/ 	.byte	0x04
	.zero		1


	//   ....[9]....
        /*0184*/ 	.word	0x00000690
        /*0188*/ 	.word	0x000000ff
        /*018c*/ 	.word	0x00000050
        /*0190*/ 	.short	0x0100
        /*0192*/ 	.byte	0x04
	.zero		1


	//   ....[10]....
        /*0194*/ 	.word	0x000006a0
        /*0198*/ 	.word	0x000000ff
        /*019c*/ 	.word	0x00000028
        /*01a0*/ 	.short	0x0100
        /*01a2*/ 	.byte	0x04
	.zero		1


	//   ....[11]....
        /*01a4*/ 	.word	0x000006b0
        /*01a8*/ 	.word	0x000000ff
        /*01ac*/ 	.word	0x00000058
        /*01b0*/ 	.short	0x0100
        /*01b2*/ 	.byte	0x04
	.zero		1


	//   ....[12]....
        /*01b4*/ 	.word	0x000007e0
        /*01b8*/ 	.word	0x000000ff
        /*01bc*/ 	.word	0x00000060
        /*01c0*/ 	.short	0x0100
        /*01c2*/ 	.byte	0x04
	.zero		1


	//   ....[13]....
        /*01c4*/ 	.word	0x000007f0
        /*01c8*/ 	.word	0x000000ff
        /*01cc*/ 	.word	0x00000078
        /*01d0*/ 	.short	0x0100
        /*01d2*/ 	.byte	0x04
	.zero		1


	//   ....[14]....
        /*01d4*/ 	.word	0x00000800
        /*01d8*/ 	.word	0x000000ff
        /*01dc*/ 	.word	0x00000068
        /*01e0*/ 	.short	0x0100
        /*01e2*/ 	.byte	0x04
	.zero		1


	//   ....[15]....
        /*01e4*/ 	.word	0x00000810
        /*01e8*/ 	.word	0x000000ff
        /*01ec*/ 	.word	0x00000080
        /*01f0*/ 	.short	0x0100
        /*01f2*/ 	.byte	0x04
	.zero		1


	//   ....[16]....
        /*01f4*/ 	.word	0x00000820
        /*01f8*/ 	.word	0x000000ff
        /*01fc*/ 	.word	0x00000070
        /*0200*/ 	.short	0x0100
        /*0202*/ 	.byte	0x04
	.zero		1


	//   ....[17]....
        /*0204*/ 	.word	0x00000830
        /*0208*/ 	.word	0x000000ff
        /*020c*/ 	.word	0x00000088
        /*0210*/ 	.short	0x0100
        /*0212*/ 	.byte	0x04
	.zero		1


	//   ....[18]....
        /*0214*/ 	.word	0x00000920
        /*0218*/ 	.word	0x000000ff
        /*021c*/ 	.word	0x00000090
        /*0220*/ 	.short	0x0100
        /*0222*/ 	.byte	0x06
	.zero		1


	//   ....[19]....
        /*0224*/ 	.word	0x00000930
        /*0228*/ 	.word	0x000000ff
        /*022c*/ 	.word	0x00000098
        /*0230*/ 	.short	0x0100
        /*0232*/ 	.byte	0x06
	.zero		1


	//   ....[20]....
        /*0234*/ 	.word	0x00000a70
        /*0238*/ 	.word	0x000000ff
        /*023c*/ 	.word	0x000000a0
        /*0240*/ 	.short	0x0100
        /*0242*/ 	.byte	0x06
	.zero		1


	//   ....[21]....
        /*0244*/ 	.word	0x00000a80
        /*0248*/ 	.word	0x000000ff
        /*024c*/ 	.word	0x000000b0
        /*0250*/ 	.short	0x0100
        /*0252*/ 	.byte	0x06
	.zero		1


	//   ....[22]....
        /*0254*/ 	.word	0x00000a90
        /*0258*/ 	.word	0x000000ff
        /*025c*/ 	.word	0x000000a8
        /*0260*/ 	.short	0x0100
        /*0262*/ 	.byte	0x06
	.zero		1


	//   ....[23]....
        /*0264*/ 	.word	0x00000aa0
        /*0268*/ 	.word	0x000000ff
        /*026c*/ 	.word	0x000000b8
        /*0270*/ 	.short	0x0100
        /*0272*/ 	.byte	0x06
	.zero		1


	//   ....[24]....
        /*0274*/ 	.word	0x00000bd0
        /*0278*/ 	.word	0x000000ff
        /*027c*/ 	.word	0x000000c0
        /*0280*/ 	.short	0x0100
        /*0282*/ 	.byte	0x04
	.zero		1


	//   ....[25]....
        /*0284*/ 	.word	0x00000be0
        /*0288*/ 	.word	0x000000ff
        /*028c*/ 	.word	0x000000e0
        /*0290*/ 	.short	0x0100
        /*0292*/ 	.byte	0x04
	.zero		1


	//   ....[26]....
        /*0294*/ 	.word	0x00000bf0
        /*0298*/ 	.word	0x000000ff
        /*029c*/ 	.word	0x000000c8
        /*02a0*/ 	.short	0x0100
        /*02a2*/ 	.byte	0x04
	.zero		1


	//   ....[27]....
        /*02a4*/ 	.word	0x00000c00
        /*02a8*/ 	.word	0x000000ff
        /*02ac*/ 	.word	0x000000e8
        /*02b0*/ 	.short	0x0100
        /*02b2*/ 	.byte	0x04
	.zero		1


	//   ....[28]....
        /*02b4*/ 	.word	0x00000c10
        /*02b8*/ 	.word	0x000000ff
        /*02bc*/ 	.word	0x000000d0
        /*02c0*/ 	.short	0x0100
        /*02c2*/ 	.byte	0x04
	.zero		1


	//   ....[29]....
        /*02c4*/ 	.word	0x00000c20
        /*02c8*/ 	.word	0x000000ff
        /*02cc*/ 	.word	0x000000f0
        /*02d0*/ 	.short	0x0100
        /*02d2*/ 	.byte	0x04
	.zero		1


	//   ....[30]....
        /*02d4*/ 	.word	0x00000c30
        /*02d8*/ 	.word	0x000000ff
        /*02dc*/ 	.word	0x000000d8
        /*02e0*/ 	.short	0x0100
        /*02e2*/ 	.byte	0x04
	.zero		1


	//   ....[31]....
        /*02e4*/ 	.word	0x00000c40
        /*02e8*/ 	.word	0x000000ff
        /*02ec*/ 	.word	0x000000f8
        /*02f0*/ 	.short	0x0100
        /*02f2*/ 	.byte	0x04
	.zero		1


	//   ....[32]....
        /*02f4*/ 	.word	0x00000d30
        /*02f8*/ 	.word	0x000000ff
        /*02fc*/ 	.word	0x00000100
        /*0300*/ 	.short	0x0100
        /*0302*/ 	.byte	0x04
	.zero		1


	//   ....[33]....
        /*0304*/ 	.word	0x00000d40
        /*0308*/ 	.word	0x000000ff
        /*030c*/ 	.word	0x00000110
        /*0310*/ 	.short	0x0100
        /*0312*/ 	.byte	0x04
	.zero		1


	//   ....[34]....
        /*0314*/ 	.word	0x00000d50
        /*0318*/ 	.word	0x000000ff
        /*031c*/ 	.word	0x00000108
        /*0320*/ 	.short	0x0100
        /*0322*/ 	.byte	0x04
	.zero		1


	//   ....[35]....
        /*0324*/ 	.word	0x00000d60
        /*0328*/ 	.word	0x000000ff
        /*032c*/ 	.word	0x00000118
        /*0330*/ 	.short	0x0100
        /*0332*/ 	.byte	0x04
	.zero		1


	//   ....[36]....
        /*0334*/ 	.word	0x00001890
        /*0338*/ 	.word	0x00000000
        /*033c*/ 	.word	0x00000110
        /*0340*/ 	.short	0x010a
        /*0342*/ 	.byte	0xff
	.zero		1


	//   ....[37]....
        /*0344*/ 	.word	0x000018c0
        /*0348*/ 	.word	0x00000000
        /*034c*/ 	.word	0x00000100
        /*0350*/ 	.short	0x0101
        /*0352*/ 	.byte	0xff
	.zero		1


	//   ....[38]....
        /*0354*/ 	.word	0x00001990
        /*0358*/ 	.word	0x000000ff
        /*035c*/ 	.word	0x00000030
        /*0360*/ 	.short	0x010a
        /*0362*/ 	.byte	0x04
	.zero		1


	//   ....[39]....
        /*0364*/ 	.word	0x00001a10
        /*0368*/ 	.word	0x000000ff
        /*036c*/ 	.word	0x00000030
        /*0370*/ 	.short	0x010a
        /*0372*/ 	.byte	0x21
	.zero		1


	//   ....[40]....
        /*0374*/ 	.word	0x00001ba0
        /*0378*/ 	.word	0x000000ff
        /*037c*/ 	.word	0x00000030
        /*0380*/ 	.short	0x010a
        /*0382*/ 	.byte	0x05
	.zero		1


	//   ....[41]....
        /*0384*/ 	.word	0x00001d90
        /*0388*/ 	.word	0x000000ff
        /*038c*/ 	.word	0x00000098
        /*0390*/ 	.short	0x0101
        /*0392*/ 	.byte	0x0d
	.zero		1


	//   ....[42]....
        /*0394*/ 	.word	0x00001db0
        /*0398*/ 	.word	0x000000ff
        /*039c*/ 	.word	0x00000030
        /*03a0*/ 	.short	0x010a
        /*03a2*/ 	.byte	0x04
	.zero		1


	//   ....[43]....
        /*03a4*/ 	.word	0x00001e30
        /*03a8*/ 	.word	0x000000ff
        /*03ac*/ 	.word	0x00000030
        /*03b0*/ 	.short	0x010a
        /*03b2*/ 	.byte	0x21
	.zero		1


	//   ....[44]....
        /*03b4*/ 	.word	0x00001fc0
        /*03b8*/ 	.word	0x000000ff
        /*03bc*/ 	.word	0x00000030
        /*03c0*/ 	.short	0x010a
        /*03c2*/ 	.byte	0x05
	.zero		1


	//   ....[45]....
        /*03c4*/ 	.word	0x000021c0
        /*03c8*/ 	.word	0x00000003
        /*03cc*/ 	.word	0x000000a0
        /*03d0*/ 	.short	0x010a
        /*03d2*/ 	.byte	0xff
	.zero		1


	//   ....[46]....
        /*03d4*/ 	.word	0x00002310
        /*03d8*/ 	.word	0x00000000
        /*03dc*/ 	.word	0x00000000
        /*03e0*/ 	.short	0x0101
        /*03e2*/ 	.byte	0xff
	.zero		1


	//   ....[47]....
        /*03e4*/ 	.word	0x000028d0
        /*03e8*/ 	.word	0x000000ff
        /*03ec*/ 	.word	0x00000000
        /*03f0*/ 	.short	0x010a
        /*03f2*/ 	.byte	0x04
	.zero		1


	//   ....[48]....
        /*03f4*/ 	.word	0x00002960
        /*03f8*/ 	.word	0x000000ff
        /*03fc*/ 	.word	0x00000000
        /*0400*/ 	.short	0x010a
        /*0402*/ 	.byte	0x05
	.zero		1


	//   ....[49]....
        /*0404*/ 	.word	0x000029f0
        /*0408*/ 	.word	0x000000ff
        /*040c*/ 	.word	0x00000000
        /*0410*/ 	.short	0x010a
        /*0412*/ 	.byte	0x05
	.zero		1


	//   ....[50]....
        /*0414*/ 	.word	0x00002a80
        /*0418*/ 	.word	0x000000ff
        /*041c*/ 	.word	0x00000000
        /*0420*/ 	.short	0x010a
        /*0422*/ 	.byte	0x05
	.zero		1


	//   ....[51]....
        /*0424*/ 	.word	0x00002b10
        /*0428*/ 	.word	0x000000ff
        /*042c*/ 	.word	0x00000000
        /*0430*/ 	.short	0x010a
        /*0432*/ 	.byte	0x05
	.zero		1


	//   ....[52]....
        /*0434*/ 	.word	0x00002bb0
        /*0438*/ 	.word	0x00000000
        /*043c*/ 	.word	0x00000000
        /*0440*/ 	.short	0x010a
        /*0442*/ 	.byte	0xff
	.zero		1


	//   ....[53]....
        /*0444*/ 	.word	0x00002cd0
        /*0448*/ 	.word	0x00000002
        /*044c*/ 	.word	0x00000100
        /*0450*/ 	.short	0x010a
        /*0452*/ 	.byte	0xff
	.zero		1


	//   ....[54]....
        /*0454*/ 	.word	0x00002d40
        /*0458*/ 	.word	0x00000002
        /*045c*/ 	.word	0x00000000
        /*0460*/ 	.short	0x0101
        /*0462*/ 	.byte	0xff
	.zero		1


	//   ....[55]....
        /*0464*/ 	.word	0x00002d60
        /*0468*/ 	.word	0x000000ff
        /*046c*/ 	.word	0x000000b0
        /*0470*/ 	.short	0x010a
        /*0472*/ 	.byte	0x04
	.zero		1


	//   ....[56]....
        /*0474*/ 	.word	0x00002e80
        /*0478*/ 	.word	0x00000002
        /*047c*/ 	.word	0x000000a0
        /*0480*/ 	.short	0x010a
        /*0482*/ 	.byte	0xff
	.zero		1


	//   ....[57]....
        /*0484*/ 	.word	0x00002f80
        /*0488*/ 	.word	0x00000002
        /*048c*/ 	.word	0x00000000
        /*0490*/ 	.short	0x0101
        /*0492*/ 	.byte	0xff
	.zero		1


	//   ....[58]....
        /*0494*/ 	.word	0x00003010
        /*0498*/ 	.word	0x000000ff
        /*049c*/ 	.word	0x000000b0
        /*04a0*/ 	.short	0x0106
        /*04a2*/ 	.byte	0x04
	.zero		1


	//   ....[59]....
        /*04a4*/ 	.word	0x00003030
        /*04a8*/ 	.word	0x000000ff
        /*04ac*/ 	.word	0x000000b0
        /*04b0*/ 	.short	0x010a
        /*04b2*/ 	.byte	0x04
	.zero		1


	//   ....[60]....
        /*04b4*/ 	.word	0x000030c0
        /*04b8*/ 	.word	0x000000ff
        /*04bc*/ 	.word	0x000000b0
        /*04c0*/ 	.short	0x0106
        /*04c2*/ 	.byte	0x07
	.zero		1


	//   ....[61]....
        /*04c4*/ 	.word	0x00003100
        /*04c8*/ 	.word	0x00000000
        /*04cc*/ 	.word	0x000000b0
        /*04d0*/ 	.short	0x010a
        /*04d2*/ 	.byte	0xff
	.zero		1


	//   ....[62]....
        /*04d4*/ 	.word	0x000036d0
        /*04d8*/ 	.word	0x00000000
        /*04dc*/ 	.word	0x000000a0
        /*04e0*/ 	.short	0x010a
        /*04e2*/ 	.byte	0xff
	.zero		1


	//   ....[63]....
        /*04e4*/ 	.word	0x000037d0
        /*04e8*/ 	.word	0x00000003
        /*04ec*/ 	.word	0x00000000
        /*04f0*/ 	.short	0x0101
        /*04f2*/ 	.byte	0xff
	.zero		1


	//   ....[64]....
        /*04f4*/ 	.word	0x000037e0
        /*04f8*/ 	.word	0x000000ff
        /*04fc*/ 	.word	0x00000000
        /*0500*/ 	.short	0x010a
        /*0502*/ 	.byte	0x04
	.zero		1


	//   ....[65]....
        /*0504*/ 	.word	0x00003860
        /*0508*/ 	.word	0x000000ff
        /*050c*/ 	.word	0x000000e0
        /*0510*/ 	.short	0x010a
        /*0512*/ 	.byte	0x2e
	.zero		1


	//   ....[66]....
        /*0514*/ 	.word	0x00003940
        /*0518*/ 	.word	0x000000ff
        /*051c*/ 	.word	0x00000000
        /*0520*/ 	.short	0x010a
        /*0522*/ 	.byte	0x07
	.zero		1


	//   ....[67]....
        /*0524*/ 	.word	0x00003a80
        /*0528*/ 	.word	0x000000ff
        /*052c*/ 	.word	0x00000000
        /*0530*/ 	.short	0x010a
        /*0532*/ 	.byte	0x04
	.zero		1


	//   ....[68]....
        /*0534*/ 	.word	0x00003e50
        /*0538*/ 	.word	0x000000ff
        /*053c*/ 	.word	0x00000000
        /*0540*/ 	.short	0x010a
        /*0542*/ 	.byte	0x04
	.zero		1


	//   ....[69]....
        /*0544*/ 	.word	0x00003ee0
        /*0548*/ 	.word	0x000000ff
        /*054c*/ 	.word	0x00000000
        /*0550*/ 	.short	0x010a
        /*0552*/ 	.byte	0x05
	.zero		1


	//   ....[70]....
        /*0554*/ 	.word	0x00003f70
        /*0558*/ 	.word	0x000000ff
        /*055c*/ 	.word	0x00000000
        /*0560*/ 	.short	0x010a
        /*0562*/ 	.byte	0x05
	.zero		1


	//   ....[71]....
        /*0564*/ 	.word	0x00004000
        /*0568*/ 	.word	0x000000ff
        /*056c*/ 	.word	0x00000000
        /*0570*/ 	.short	0x010a
        /*0572*/ 	.byte	0x04
	.zero		1


	//   ....[72]....
        /*0574*/ 	.word	0x000044e0
        /*0578*/ 	.word	0x00000008
        /*057c*/ 	.word	0x000000a0
        /*0580*/ 	.short	0x010a
        /*0582*/ 	.byte	0xff
	.zero		1


	//   ....[73]....
        /*0584*/ 	.word	0x00004650
        /*0588*/ 	.word	0x00000000
        /*058c*/ 	.word	0x00000000
        /*0590*/ 	.short	0x0101
        /*0592*/ 	.byte	0xff
	.zero		1


	//   ....[74]....
        /*0594*/ 	.word	0x00004b20
        /*0598*/ 	.word	0x000000ff
        /*059c*/ 	.word	0x00000098
        /*05a0*/ 	.short	0x010a
        /*05a2*/ 	.byte	0x18
	.zero		1


	//   ....[75]....
        /*05a4*/ 	.word	0x00004cf0
        /*05a8*/ 	.word	0x000000ff
        /*05ac*/ 	.word	0x00000078
        /*05b0*/ 	.short	0x010a
        /*05b2*/ 	.byte	0x04
	.zero		1


	//   ....[76]....
        /*05b4*/ 	.word	0x00004ed0
        /*05b8*/ 	.word	0x000000ff
        /*05bc*/ 	.word	0x00000060
        /*05c0*/ 	.short	0x010b
        /*05c2*/ 	.byte	0x04
	.zero		1


	//   ....[77]....
        /*05c4*/ 	.word	0x00004ee0
        /*05c8*/ 	.word	0x000000ff
        /*05cc*/ 	.word	0x00000000
        /*05d0*/ 	.short	0x0101
        /*05d2*/ 	.byte	0x07
	.zero		1


	//   ....[78]....
        /*05d4*/ 	.word	0x00004ef0
        /*05d8*/ 	.word	0x000000ff
        /*05dc*/ 	.word	0x00000078
        /*05e0*/ 	.short	0x010a
        /*05e2*/ 	.byte	0x05
	.zero		1


	//   ....[79]....
        /*05e4*/ 	.word	0x00005140
        /*05e8*/ 	.word	0x000000ff
        /*05ec*/ 	.word	0x00000060
        /*05f0*/ 	.short	0x010b
        /*05f2*/ 	.byte	0x05
	.zero		1


	//   ....[80]....
        /*05f4*/ 	.word	0x00005150
        /*05f8*/ 	.word	0x000000ff
        /*05fc*/ 	.word	0x00000000
        /*0600*/ 	.short	0x0101
        /*0602*/ 	.byte	0x04
	.zero		1


	//   ....[81]....
        /*0604*/ 	.word	0x000051a0
        /*0608*/ 	.word	0x000000ff
        /*060c*/ 	.word	0x00000000
        /*0610*/ 	.short	0x010a
        /*0612*/ 	.byte	0x04
	.zero		1


	//   ....[82]....
        /*0614*/ 	.word	0x00005230
        /*0618*/ 	.word	0x000000ff
        /*061c*/ 	.word	0x00000000
        /*0620*/ 	.short	0x010a
        /*0622*/ 	.byte	0x05
	.zero		1


	//   ....[83]....
        /*0624*/ 	.word	0x000052d0
        /*0628*/ 	.word	0x00000000
        /*062c*/ 	.word	0x00000000
        /*0630*/ 	.short	0x010a
        /*0632*/ 	.byte	0xff
	.zero		1


	//   ....[84]....
        /*0634*/ 	.word	0x00005630
        /*0638*/ 	.word	0x00000000
        /*063c*/ 	.word	0x000000a0
        /*0640*/ 	.short	0x010a
        /*0642*/ 	.byte	0xff
	.zero		1


	//   ....[85]....
        /*0644*/ 	.word	0x00005700
        /*0648*/ 	.word	0x00000000
        /*064c*/ 	.word	0x00000000
        /*0650*/ 	.short	0x0101
        /*0652*/ 	.byte	0xff
	.zero		1


	//   ....[86]....
        /*0654*/ 	.word	0x00006310
        /*0658*/ 	.word	0x00000002
        /*065c*/ 	.word	0x00000060
        /*0660*/ 	.short	0x010a
        /*0662*/ 	.byte	0xff
	.zero		1


	//   ....[87]....
        /*0664*/ 	.word	0x00006350
        /*0668*/ 	.word	0x0000001b
        /*066c*/ 	.word	0x000000c0
        /*0670*/ 	.short	0x010a
        /*0672*/ 	.byte	0xff
	.zero		1


	//   ....[88]....
        /*0674*/ 	.word	0x00006440
        /*0678*/ 	.word	0x00000002
        /*067c*/ 	.word	0x00000060
        /*0680*/ 	.short	0x010a
        /*0682*/ 	.byte	0xff
	.zero		1


	//   ....[89]....
        /*0684*/ 	.word	0x000065d0
        /*0688*/ 	.word	0x0000001b
        /*068c*/ 	.word	0x000000c0
        /*0690*/ 	.short	0x010a
        /*0692*/ 	.byte	0xff
	.zero		1


	//   ....[90]....
        /*0694*/ 	.word	0x00006da0
        /*0698*/ 	.word	0x00000000
        /*069c*/ 	.word	0x00000000
        /*06a0*/ 	.short	0x0101
        /*06a2*/ 	.byte	0xff
	.zero		1


	//   ....[91]....
        /*06a4*/ 	.word	0x00006db0
        /*06a8*/ 	.word	0x00000002
        /*06ac*/ 	.word	0x00000060
        /*06b0*/ 	.short	0x010a
        /*06b2*/ 	.byte	0xff
	.zero		1


	//   ....[92]....
        /*06b4*/ 	.word	0x00006e70
        /*06b8*/ 	.word	0x00000002
        /*06bc*/ 	.word	0x00000060
        /*06c0*/ 	.short	0x010a
        /*06c2*/ 	.byte	0xff
	.zero		1


	//   ....[93]....
        /*06c4*/ 	.word	0x00007210
        /*06c8*/ 	.word	0x000000ff
        /*06cc*/ 	.word	0x00000000
        /*06d0*/ 	.short	0x0101
        /*06d2*/ 	.byte	0x04
	.zero		1


	//   ....[94]....
        /*06d4*/ 	.word	0x00007770
        /*06d8*/ 	.word	0x00000000
        /*06dc*/ 	.word	0x00000000
        /*06e0*/ 	.short	0x0101
        /*06e2*/ 	.byte	0xff
	.zero		1


	//   ....[95]....
        /*06e4*/ 	.word	0x00007a20
        /*06e8*/ 	.word	0x000000ff
        /*06ec*/ 	.word	0x00000000
        /*06f0*/ 	.short	0x0101
        /*06f2*/ 	.byte	0x04
	.zero		1


	//   ....[96]....
        /*06f4*/ 	.word	0x00007a40
        /*06f8*/ 	.word	0x00000000
        /*06fc*/ 	.word	0x00000110
        /*0700*/ 	.short	0x010a
        /*0702*/ 	.byte	0xff
	.zero		1


	//   ....[97]....
        /*0704*/ 	.word	0x00007aa0
        /*0708*/ 	.word	0x00000000
        /*070c*/ 	.word	0x00000030
        /*0710*/ 	.short	0x010a
        /*0712*/ 	.byte	0xff
	.zero		1


	//   ....[98]....
        /*0714*/ 	.word	0x00007b00
        /*0718*/ 	.word	0x00000000
        /*071c*/ 	.word	0x00000030
        /*0720*/ 	.short	0x010a
        /*0722*/ 	.byte	0xff
	.zero		1


	//   ....[99]....
        /*0724*/ 	.word	0x00007b50
        /*0728*/ 	.word	0x00000003
        /*072c*/ 	.word	0x000000a0
        /*0730*/ 	.short	0x010a
        /*0732*/ 	.byte	0xff
	.zero		1


	//   ....[100]....
        /*0734*/ 	.word	0x00007bb0
        /*0738*/ 	.word	0x00000000
        /*073c*/ 	.word	0x00000000
        /*0740*/ 	.short	0x010a
        /*0742*/ 	.byte	0xff
	.zero		1


	//   ....[101]....
        /*0744*/ 	.word	0x00007c10
        /*0748*/ 	.word	0x00000000
        /*074c*/ 	.word	0x00000000
        /*0750*/ 	.short	0x010a
        /*0752*/ 	.byte	0xff
	.zero		1


	//   ....[102]....
        /*0754*/ 	.word	0x00007c70
        /*0758*/ 	.word	0x00000000
        /*075c*/ 	.word	0x00000000
        /*0760*/ 	.short	0x010a
        /*0762*/ 	.byte	0xff
	.zero		1


	//   ....[103]....
        /*0764*/ 	.word	0x00007cd0
        /*0768*/ 	.word	0x00000000
        /*076c*/ 	.word	0x00000000
        /*0770*/ 	.short	0x010a
        /*0772*/ 	.byte	0xff
	.zero		1


	//   ....[104]....
        /*0774*/ 	.word	0x00007d30
        /*0778*/ 	.word	0x00000000
        /*077c*/ 	.word	0x00000000
        /*0780*/ 	.short	0x010a
        /*0782*/ 	.byte	0xff
	.zero		1


	//   ....[105]....
        /*0784*/ 	.word	0x00007d80
        /*0788*/ 	.word	0x00000002
        /*078c*/ 	.word	0x00000100
        /*0790*/ 	.short	0x010a
        /*0792*/ 	.byte	0xff
	.zero		1


	//   ....[106]....
        /*0794*/ 	.word	0x00007de0
        /*0798*/ 	.word	0x00000002
        /*079c*/ 	.word	0x000000b0
        /*07a0*/ 	.short	0x010a
        /*07a2*/ 	.byte	0xff
	.zero		1


	//   ....[107]....
        /*07a4*/ 	.word	0x00007e30
        /*07a8*/ 	.word	0x00000002
        /*07ac*/ 	.word	0x000000a0
        /*07b0*/ 	.short	0x010a
        /*07b2*/ 	.byte	0xff
	.zero		1


	//   ....[108]....
        /*07b4*/ 	.word	0x00007e90
        /*07b8*/ 	.word	0x00000000
        /*07bc*/ 	.word	0x000000b0
        /*07c0*/ 	.short	0x010a
        /*07c2*/ 	.byte	0xff
	.zero		1


	//   ....[109]....
        /*07c4*/ 	.word	0x00007ee0
        /*07c8*/ 	.word	0x00000000
        /*07cc*/ 	.word	0x000000a0
        /*07d0*/ 	.short	0x010a
        /*07d2*/ 	.byte	0xff
	.zero		1


	//   ....[110]....
        /*07d4*/ 	.word	0x00007f40
        /*07d8*/ 	.word	0x00000002
        /*07dc*/ 	.word	0x000000e0
        /*07e0*/ 	.short	0x010a
        /*07e2*/ 	.byte	0xff
	.zero		1


	//   ....[111]....
        /*07e4*/ 	.word	0x00007fa0
        /*07e8*/ 	.word	0x00000000
        /*07ec*/ 	.word	0x00000000
        /*07f0*/ 	.short	0x010a
        /*07f2*/ 	.byte	0xff
	.zero		1


	//   ....[112]....
        /*07f4*/ 	.word	0x00008000
        /*07f8*/ 	.word	0x00000000
        /*07fc*/ 	.word	0x00000000
        /*0800*/ 	.short	0x010a
        /*0802*/ 	.byte	0xff
	.zero		1


	//   ....[113]....
        /*0804*/ 	.word	0x00008060
        /*0808*/ 	.word	0x00000000
        /*080c*/ 	.word	0x00000000
        /*0810*/ 	.short	0x010a
        /*0812*/ 	.byte	0xff
	.zero		1


	//   ....[114]....
        /*0814*/ 	.word	0x000080c0
        /*0818*/ 	.word	0x00000000
        /*081c*/ 	.word	0x00000000
        /*0820*/ 	.short	0x010a
        /*0822*/ 	.byte	0xff
	.zero		1


	//   ....[115]....
        /*0824*/ 	.word	0x00008120
        /*0828*/ 	.word	0x00000000
        /*082c*/ 	.word	0x00000000
        /*0830*/ 	.short	0x010a
        /*0832*/ 	.byte	0xff
	.zero		1


	//   ....[116]....
        /*0834*/ 	.word	0x00008170
        /*0838*/ 	.word	0x00000008
        /*083c*/ 	.word	0x000000a0
        /*0840*/ 	.short	0x010a
        /*0842*/ 	.byte	0xff
	.zero		1


	//   ....[117]....
        /*0844*/ 	.word	0x000081d0
        /*0848*/ 	.word	0x00000000
        /*084c*/ 	.word	0x00000098
        /*0850*/ 	.short	0x010a
        /*0852*/ 	.byte	0xff
	.zero		1


	//   ....[118]....
        /*0854*/ 	.word	0x00008230
        /*0858*/ 	.word	0x00000000
        /*085c*/ 	.word	0x00000078
        /*0860*/ 	.short	0x010a
        /*0862*/ 	.byte	0xff
	.zero		1


	//   ....[119]....
        /*0864*/ 	.word	0x00008290
        /*0868*/ 	.word	0x00000002
        /*086c*/ 	.word	0x00000078
        /*0870*/ 	.short	0x010a
        /*0872*/ 	.byte	0xff
	.zero		1


	//   ....[120]....
        /*0874*/ 	.word	0x000082f0
        /*0878*/ 	.word	0x00000000
        /*087c*/ 	.word	0x00000000
        /*0880*/ 	.short	0x010a
        /*0882*/ 	.byte	0xff
	.zero		1


	//   ....[121]....
        /*0884*/ 	.word	0x00008350
        /*0888*/ 	.word	0x00000000
        /*088c*/ 	.word	0x00000000
        /*0890*/ 	.short	0x010a
        /*0892*/ 	.byte	0xff
	.zero		1


	//   ....[122]....
        /*0894*/ 	.word	0x000083a0
        /*0898*/ 	.word	0x00000000
        /*089c*/ 	.word	0x000000a0
        /*08a0*/ 	.short	0x010a
        /*08a2*/ 	.byte	0xff
	.zero		1


	//   ....[123]....
        /*08a4*/ 	.word	0x000083f0
        /*08a8*/ 	.word	0x00000002
        /*08ac*/ 	.word	0x00000060
        /*08b0*/ 	.short	0x010a
        /*08b2*/ 	.byte	0xff
	.zero		1


	//   ....[124]....
        /*08b4*/ 	.word	0x00008440
        /*08b8*/ 	.word	0x0000001b
        /*08bc*/ 	.word	0x000000c0
        /*08c0*/ 	.short	0x010a
        /*08c2*/ 	.byte	0xff
	.zero		1


	//   ....[125]....
        /*08c4*/ 	.word	0x00008490
        /*08c8*/ 	.word	0x00000002
        /*08cc*/ 	.word	0x00000060
        /*08d0*/ 	.short	0x010a
        /*08d2*/ 	.byte	0xff
	.zero		1


	//----- nvinfo : EIATTR_NUM_MBARRIERS
	.align		4
.L_47:
        /*08d4*/ 	.byte	0x03, 0x38
        /*08d6*/ 	.short	0x0024


	//----- nvinfo : EIATTR_EXIT_INSTR_OFFSETS
	.align		4
        /*08d8*/ 	.byte	0x04, 0x1c
        /*08da*/ 	.short	(.L_49 - .L_48)


	//   ....[0]....
.L_48:
        /*08dc*/ 	.word	0x00002be0


	//   ....[1]....
        /*08e0*/ 	.word	0x000030d0


	//   ....[2]....
        /*08e4*/ 	.word	0x00003130


	//   ....[3]....
        /*08e8*/ 	.word	0x00004260


	//   ....[4]....
        /*08ec*/ 	.word	0x00005300


	//   ....[5]....
        /*08f0*/ 	.word	0x00005340


	//   ....[6]....
        /*08f4*/ 	.word	0x00007910


	//   ....[7]....
        /*08f8*/ 	.word	0x00007990


	//   ....[8]....
        /*08fc*/ 	.word	0x000079c0


	//   ....[9]....
        /*0900*/ 	.word	0x00007a30


	//----- nvinfo : EIATTR_MAX_THREADS
	.align		4
.L_49:
        /*0904*/ 	.byte	0x04, 0x05
        /*0906*/ 	.short	(.L_51 - .L_50)
.L_50:
        /*0908*/ 	.word	0x00000100
        /*090c*/ 	.word	0x00000001
        /*0910*/ 	.word	0x00000001


	//----- nvinfo : EIATTR_CRS_STACK_SIZE
	.align		4
.L_51:
        /*0914*/ 	.byte	0x04, 0x1e
        /*0916*/ 	.short	(.L_53 - .L_52)
.L_52:
        /*0918*/ 	.word	0x00000000


	//----- nvinfo : EIATTR_CBANK_PARAM_SIZE
	.align		4
.L_53:
        /*091c*/ 	.byte	0x03, 0x19
        /*091e*/ 	.short	0x0800


	//----- nvinfo : EIATTR_PARAM_CBANK
	.align		4
        /*0920*/ 	.byte	0x04, 0x0a
        /*0922*/ 	.short	(.L_55 - .L_54)
	.align		4
.L_54:
        /*0924*/ 	.word	index@(.nv.constant0._ZN7cutlass13device_kernelINS_4gemm6kernel13GemmUniversalIN4cute5tupleIJiiiiEEENS1_10collective13CollectiveMmaINS1_35MainloopSm100TmaUmmaWarpSpecializedILi6ELi2ELi4ENS5_IJNS4_1CILi2EEENSA_ILi1EEESC_EEEEENS5_IJNSA_ILi64EEESF_NSA_ILi128EEEEEENS_10bfloat16_tENS5_IJlSC_lEEESI_SJ_NS4_8TiledMMAINS4_8MMA_AtomIJNS4_20SM100_MMA_F16BF16_SSISI_SI_fLi64ELi64ELNS4_4UMMA5MajorE0ELSO_0ELNSN_7ScaleInE0ELSP_0EEEEEENS4_6LayoutINS5_IJSC_SC_SC_EEENS5_IJNSA_ILi0EEESU_SU_EEEEENS5_IJNS4_10UnderscoreESX_SX_EEEEENS4_13SM90_TMA_LOADENS4_14ComposedLayoutINS4_7SwizzleILi3ELi4ELi3EEENS4_18smem_ptr_flag_bitsILi16EEENSS_INS5_IJNSA_ILi8EEESF_EEENS5_IJSF_SC_EEEEEEEvNS4_8identityENS4_23SM90_TMA_LOAD_MULTICASTES1A_vS1B_EENS_8epilogue10collective18CollectiveEpilogueINS1E_23Sm100TmaWarpSpecializedILi3ELi2ELi16ELb1ELb0EEEJSH_NS5_IJNSS_ISF_SC_EENSS_INSA_ILi32EEESC_EEEEESI_SJ_SI_SJ_NS1E_6fusion15FusionCallbacksIS1I_NS1N_17LinearCombinationISI_fSI_fLNS_15FloatRoundStyleE2EEESH_S1M_JEEENS4_5SM1004TMEM4LOAD26SM100_TMEM_LOAD_16dp256b4xES10_NS11_INS12_ILi2ELi4ELi3EEES15_NSS_INS5_IJS16_S1K_EEENS5_IJS1K_SC_EEEEEEENS4_17SM75_U32x4_LDSM_NENS4_14SM90_TMA_STOREES21_NS4_17SM90_U32x4_STSM_NENS4_39AutoVectorizingCopyWithAssumedAlignmentILi128EEEEEEvvEEEEvNT_6ParamsE)
        /*0928*/ 	.short	0x0380
        /*092a*/ 	.short	0x0800


	//----- nvinfo : EIATTR_SW_WAR
	.align		4
.L_55:
        /*092c*/ 	.byte	0x04, 0x36
        /*092e*/ 	.short	(.L_57 - .L_56)
.L_56:
        /*0930*/ 	.word	0x00000008
.L_57:


//--------------------- .nv.callgraph             --------------------------
	.section	.nv.callgraph,"",@"SHT_CUDA_CALLGRAPH"
	.align	4
	.sectionentsize	8
	.align		4
        /*0000*/ 	.word	0x00000000
	.align		4
        /*0004*/ 	.word	0xffffffff
	.align		4
        /*0008*/ 	.word	index@(_ZN7cutlass13device_kernelINS_4gemm6kernel13GemmUniversalIN4cute5tupleIJiiiiEEENS1_10collective13CollectiveMmaINS1_35MainloopSm100TmaUmmaWarpSpecializedILi6ELi2ELi4ENS5_IJNS4_1CILi2EEENSA_ILi1EEESC_EEEEENS5_IJNSA_ILi64EEESF_NSA_ILi128EEEEEENS_10bfloat16_tENS5_IJlSC_lEEESI_SJ_NS4_8TiledMMAINS4_8MMA_AtomIJNS4_20SM100_MMA_F16BF16_SSISI_SI_fLi64ELi64ELNS4_4UMMA5MajorE0ELSO_0ELNSN_7ScaleInE0ELSP_0EEEEEENS4_6LayoutINS5_IJSC_SC_SC_EEENS5_IJNSA_ILi0EEESU_SU_EEEEENS5_IJNS4_10UnderscoreESX_SX_EEEEENS4_13SM90_TMA_LOADENS4_14ComposedLayoutINS4_7SwizzleILi3ELi4ELi3EEENS4_18smem_ptr_flag_bitsILi16EEENSS_INS5_IJNSA_ILi8EEESF_EEENS5_IJSF_SC_EEEEEEEvNS4_8identityENS4_23SM90_TMA_LOAD_MULTICASTES1A_vS1B_EENS_8epilogue10collective18CollectiveEpilogueINS1E_23Sm100TmaWarpSpecializedILi3ELi2ELi16ELb1ELb0EEEJSH_NS5_IJNSS_ISF_SC_EENSS_INSA_ILi32EEESC_EEEEESI_SJ_SI_SJ_NS1E_6fusion15FusionCallbacksIS1I_NS1N_17LinearCombinationISI_fSI_fLNS_15FloatRoundStyleE2EEESH_S1M_JEEENS4_5SM1004TMEM4LOAD26SM100_TMEM_LOAD_16dp256b4xES10_NS11_INS12_ILi2ELi4ELi3EEES15_NSS_INS5_IJS16_S1K_EEENS5_IJS1K_SC_EEEEEEENS4_17SM75_U32x4_LDSM_NENS4_14SM90_TMA_STOREES21_NS4_17SM90_U32x4_STSM_NENS4_39AutoVectorizingCopyWithAssumedAlignmentILi128EEEEEEvvEEEEvNT_6ParamsE)
	.align		4
        /*000c*/ 	.word	index@(__assertfail)
	.align		4
        /*0010*/ 	.word	0x00000000
	.align		4
        /*0014*/ 	.word	0xfffffffe
	.align		4
        /*0018*/ 	.word	0x00000000
	.align		4
        /*001c*/ 	.word	0xfffffffd
	.align		4
        /*0020*/ 	.word	0x00000000
	.align		4
        /*0024*/ 	.word	0xfffffffc


//--------------------- .nv.constant4             --------------------------
	.section	.nv.constant4,"a",@progbits
	.align	8
	.align		8
.nv.constant4:
        /*0000*/ 	.dword	__assertfail
	.align		8
        /*0008*/ 	.dword	__unnamed_1
	.align		8
        /*0010*/ 	.dword	__unnamed_2
	.align		8
        /*0018*/ 	.dword	_ZN40_INTERNAL_627a4855_4_k_cu_c1479b02_286494cuda3std3__45__cpo5beginE
	.align		8
        /*0020*/ 	.dword	_ZN40_INTERNAL_627a4855_4_k_cu_c1479b02_286494cuda3std3__45__cpo3endE
	.align		8
        /*0028*/ 	.dword	_ZN40_INTERNAL_627a4855_4_k_cu_c1479b02_286494cuda3std3__45__cpo6cbeginE
	.align		8
        /*0030*/ 	.dword	_ZN40_INTERNAL_627a4855_4_k_cu_c1479b02_286494cuda3std3__45__cpo4cendE
	.align		8
        /*0038*/ 	.dword	_ZN40_INTERNAL_627a4855_4_k_cu_c1479b02_286494cuda3std3__442_GLOBAL__N__627a4855_4_k_cu_c1479b02_286496ignoreE
	.align		8
        /*0040*/ 	.dword	_ZN40_INTERNAL_627a4855_4_k_cu_c1479b02_286494cuda3std3__419piecewise_constructE
	.align		8
        /*0048*/ 	.dword	_ZN40_INTERNAL_627a4855_4_k_cu_c1479b02_286494cuda3std3__48in_placeE
	.align		8
        /*0050*/ 	.dword	_ZN40_INTERNAL_627a4855_4_k_cu_c1479b02_286494cuda3std6ranges3__45__cpo4swapE
	.align		8
        /*0058*/ 	.dword	_ZN40_INTERNAL_627a4855_4_k_cu_c1479b02_286494cuda3std6ranges3__45__cpo9iter_moveE
	.align		8
        /*0060*/ 	.dword	_ZN40_INTERNAL_627a4855_4_k_cu_c1479b02_286494cute7productE
	.align		8
        /*0068*/ 	.dword	_ZN40_INTERNAL_627a4855_4_k_cu_c1479b02_286494cute1_E
	.align		8
        /*0070*/ 	.dword	$str$25
	.align		8
        /*0078*/ 	.dword	$str$26
	.align		8
        /*0080*/ 	.dword	$str$27
	.align		8
        /*0088*/ 	.dword	$str$28


//--------------------- .text._ZN7cutlass13device_kernelINS_4gemm6kernel13GemmUniversalIN4cute5tupleIJiiiiEEENS1_10collective13CollectiveMmaINS1_35MainloopSm100TmaUmmaWarpSpecializedILi6ELi2ELi4ENS5_IJNS4_1CILi2EEENSA_ILi1EEESC_EEEEENS5_IJNSA_ILi64EEESF_NSA_ILi128EEEEEENS_10bfloat16_tENS5_IJlSC_lEEESI_SJ_NS4_8TiledMMAINS4_8MMA_AtomIJNS4_20SM100_MMA_F16BF16_SSISI_SI_fLi64ELi64ELNS4_4UMMA5MajorE0ELSO_0ELNSN_7ScaleInE0ELSP_0EEEEEENS4_6LayoutINS5_IJSC_SC_SC_EEENS5_IJNSA_ILi0EEESU_SU_EEEEENS5_IJNS4_10UnderscoreESX_SX_EEEEENS4_13SM90_TMA_LOADENS4_14ComposedLayoutINS4_7SwizzleILi3ELi4ELi3EEENS4_18smem_ptr_flag_bitsILi16EEENSS_INS5_IJNSA_ILi8EEESF_EEENS5_IJSF_SC_EEEEEEEvNS4_8identityENS4_23SM90_TMA_LOAD_MULTICASTES1A_vS1B_EENS_8epilogue10collective18CollectiveEpilogueINS1E_23Sm100TmaWarpSpecializedILi3ELi2ELi16ELb1ELb0EEEJSH_NS5_IJNSS_ISF_SC_EENSS_INSA_ILi32EEESC_EEEEESI_SJ_SI_SJ_NS1E_6fusion15FusionCallbacksIS1I_NS1N_17LinearCombinationISI_fSI_fLNS_15FloatRoundStyleE2EEESH_S1M_JEEENS4_5SM1004TMEM4LOAD26SM100_TMEM_LOAD_16dp256b4xES10_NS11_INS12_ILi2ELi4ELi3EEES15_NSS_INS5_IJS16_S1K_EEENS5_IJS1K_SC_EEEEEEENS4_17SM75_U32x4_LDSM_NENS4_14SM90_TMA_STOREES21_NS4_17SM90_U32x4_STSM_NENS4_39AutoVectorizingCopyWithAssumedAlignmentILi128EEEEEEvvEEEEvNT_6ParamsE --------------------------
	.section	.text._ZN7cutlass13device_kernelINS_4gemm6kernel13GemmUniversalIN4cute5tupleIJiiiiEEENS1_10collective13CollectiveMmaINS1_35MainloopSm100TmaUmmaWarpSpecializedILi6ELi2ELi4ENS5_IJNS4_1CILi2EEENSA_ILi1EEESC_EEEEENS5_IJNSA_ILi64EEESF_NSA_ILi128EEEEEENS_10bfloat16_tENS5_IJlSC_lEEESI_SJ_NS4_8TiledMMAINS4_8MMA_AtomIJNS4_20SM100_MMA_F16BF16_SSISI_SI_fLi64ELi64ELNS4_4UMMA5MajorE0ELSO_0ELNSN_7ScaleInE0ELSP_0EEEEEENS4_6LayoutINS5_IJSC_SC_SC_EEENS5_IJNSA_ILi0EEESU_SU_EEEEENS5_IJNS4_10UnderscoreESX_SX_EEEEENS4_13SM90_TMA_LOADENS4_14ComposedLayoutINS4_7SwizzleILi3ELi4ELi3EEENS4_18smem_ptr_flag_bitsILi16EEENSS_INS5_IJNSA_ILi8EEESF_EEENS5_IJSF_SC_EEEEEEEvNS4_8identityENS4_23SM90_TMA_LOAD_MULTICASTES1A_vS1B_EENS_8epilogue10collective18CollectiveEpilogueINS1E_23Sm100TmaWarpSpecializedILi3ELi2ELi16ELb1ELb0EEEJSH_NS5_IJNSS_ISF_SC_EENSS_INSA_ILi32EEESC_EEEEESI_SJ_SI_SJ_NS1E_6fusion15FusionCallbacksIS1I_NS1N_17LinearCombinationISI_fSI_fLNS_15FloatRoundStyleE2EEESH_S1M_JEEENS4_5SM1004TMEM4LOAD26SM100_TMEM_LOAD_16dp256b4xES10_NS11_INS12_ILi2ELi4ELi3EEES15_NSS_INS5_IJS16_S1K_EEENS5_IJS1K_SC_EEEEEEENS4_17SM75_U32x4_LDSM_NENS4_14SM90_TMA_STOREES21_NS4_17SM90_U32x4_STSM_NENS4_39AutoVectorizingCopyWithAssumedAlignmentILi128EEEEEEvvEEEEvNT_6ParamsE,"ax",@progbits
	.align	128
.text._ZN7cutlass13device_kernelINS_4gemm6kernel13GemmUniversalIN4cute5tupleIJiiiiEEENS1_10collective13CollectiveMmaINS1_35MainloopSm100TmaUmmaWarpSpecializedILi6ELi2ELi4ENS5_IJNS4_1CILi2EEENSA_ILi1EEESC_EEEEENS5_IJNSA_ILi64EEESF_NSA_ILi128EEEEEENS_10bfloat16_tENS5_IJlSC_lEEESI_SJ_NS4_8TiledMMAINS4_8MMA_AtomIJNS4_20SM100_MMA_F16BF16_SSISI_SI_fLi64ELi64ELNS4_4UMMA5MajorE0ELSO_0ELNSN_7ScaleInE0ELSP_0EEEEEENS4_6LayoutINS5_IJSC_SC_SC_EEENS5_IJNSA_ILi0EEESU_SU_EEEEENS5_IJNS4_10UnderscoreESX_SX_EEEEENS4_13SM90_TMA_LOADENS4_14ComposedLayoutINS4_7SwizzleILi3ELi4ELi3EEENS4_18smem_ptr_flag_bitsILi16EEENSS_INS5_IJNSA_ILi8EEESF_EEENS5_IJSF_SC_EEEEEEEvNS4_8identityENS4_23SM90_TMA_LOAD_MULTICASTES1A_vS1B_EENS_8epilogue10collective18CollectiveEpilogueINS1E_23Sm100TmaWarpSpecializedILi3ELi2ELi16ELb1ELb0EEEJSH_NS5_IJNSS_ISF_SC_EENSS_INSA_ILi32EEESC_EEEEESI_SJ_SI_SJ_NS1E_6fusion15FusionCallbacksIS1I_NS1N_17LinearCombinationISI_fSI_fLNS_15FloatRoundStyleE2EEESH_S1M_JEEENS4_5SM1004TMEM4LOAD26SM100_TMEM_LOAD_16dp256b4xES10_NS11_INS12_ILi2ELi4ELi3EEES15_NSS_INS5_IJS16_S1K_EEENS5_IJS1K_SC_EEEEEEENS4_17SM75_U32x4_LDSM_NENS4_14SM90_TMA_STOREES21_NS4_17SM90_U32x4_STSM_NENS4_39AutoVectorizingCopyWithAssumedAlignmentILi128EEEEEEvvEEEEvNT_6ParamsE:
        .type           _ZN7cutlass13device_kernelINS_4gemm6kernel13GemmUniversalIN4cute5tupleIJiiiiEEENS1_10collective13CollectiveMmaINS1_35MainloopSm100TmaUmmaWarpSpecializedILi6ELi2ELi4ENS5_IJNS4_1CILi2EEENSA_ILi1EEESC_EEEEENS5_IJNSA_ILi64EEESF_NSA_ILi128EEEEEENS_10bfloat16_tENS5_IJlSC_lEEESI_SJ_NS4_8TiledMMAINS4_8MMA_AtomIJNS4_20SM100_MMA_F16BF16_SSISI_SI_fLi64ELi64ELNS4_4UMMA5MajorE0ELSO_0ELNSN_7ScaleInE0ELSP_0EEEEEENS4_6LayoutINS5_IJSC_SC_SC_EEENS5_IJNSA_ILi0EEESU_SU_EEEEENS5_IJNS4_10UnderscoreESX_SX_EEEEENS4_13SM90_TMA_LOADENS4_14ComposedLayoutINS4_7SwizzleILi3ELi4ELi3EEENS4_18smem_ptr_flag_bitsILi16EEENSS_INS5_IJNSA_ILi8EEESF_EEENS5_IJSF_SC_EEEEEEEvNS4_8identityENS4_23SM90_TMA_LOAD_MULTICASTES1A_vS1B_EENS_8epilogue10collective18CollectiveEpilogueINS1E_23Sm100TmaWarpSpecializedILi3ELi2ELi16ELb1ELb0EEEJSH_NS5_IJNSS_ISF_SC_EENSS_INSA_ILi32EEESC_EEEEESI_SJ_SI_SJ_NS1E_6fusion15FusionCallbacksIS1I_NS1N_17LinearCombinationISI_fSI_fLNS_15FloatRoundStyleE2EEESH_S1M_JEEENS4_5SM1004TMEM4LOAD26SM100_TMEM_LOAD_16dp256b4xES10_NS11_INS12_ILi2ELi4ELi3EEES15_NSS_INS5_IJS16_S1K_EEENS5_IJS1K_SC_EEEEEEENS4_17SM75_U32x4_LDSM_NENS4_14SM90_TMA_STOREES21_NS4_17SM90_U32x4_STSM_NENS4_39AutoVectorizingCopyWithAssumedAlignmentILi128EEEEEEvvEEEEvNT_6ParamsE,@function
        .size           _ZN7cutlass13device_kernelINS_4gemm6kernel13GemmUniversalIN4cute5tupleIJiiiiEEENS1_10collective13CollectiveMmaINS1_35MainloopSm100TmaUmmaWarpSpecializedILi6ELi2ELi4ENS5_IJNS4_1CILi2EEENSA_ILi1EEESC_EEEEENS5_IJNSA_ILi64EEESF_NSA_ILi128EEEEEENS_10bfloat16_tENS5_IJlSC_lEEESI_SJ_NS4_8TiledMMAINS4_8MMA_AtomIJNS4_20SM100_MMA_F16BF16_SSISI_SI_fLi64ELi64ELNS4_4UMMA5MajorE0ELSO_0ELNSN_7ScaleInE0ELSP_0EEEEEENS4_6LayoutINS5_IJSC_SC_SC_EEENS5_IJNSA_ILi0EEESU_SU_EEEEENS5_IJNS4_10UnderscoreESX_SX_EEEEENS4_13SM90_TMA_LOADENS4_14ComposedLayoutINS4_7SwizzleILi3ELi4ELi3EEENS4_18smem_ptr_flag_bitsILi16EEENSS_INS5_IJNSA_ILi8EEESF_EEENS5_IJSF_SC_EEEEEEEvNS4_8identityENS4_23SM90_TMA_LOAD_MULTICASTES1A_vS1B_EENS_8epilogue10collective18CollectiveEpilogueINS1E_23Sm100TmaWarpSpecializedILi3ELi2ELi16ELb1ELb0EEEJSH_NS5_IJNSS_ISF_SC_EENSS_INSA_ILi32EEESC_EEEEESI_SJ_SI_SJ_NS1E_6fusion15FusionCallbacksIS1I_NS1N_17LinearCombinationISI_fSI_fLNS_15FloatRoundStyleE2EEESH_S1M_JEEENS4_5SM1004TMEM4LOAD26SM100_TMEM_LOAD_16dp256b4xES10_NS11_INS12_ILi2ELi4ELi3EEES15_NSS_INS5_IJS16_S1K_EEENS5_IJS1K_SC_EEEEEEENS4_17SM75_U32x4_LDSM_NENS4_14SM90_TMA_STOREES21_NS4_17SM90_U32x4_STSM_NENS4_39AutoVectorizingCopyWithAssumedAlignmentILi128EEEEEEvvEEEEvNT_6ParamsE,(.L_x_167 - _ZN7cutlass13device_kernelINS_4gemm6kernel13GemmUniversalIN4cute5tupleIJiiiiEEENS1_10collective13CollectiveMmaINS1_35MainloopSm100TmaUmmaWarpSpecializedILi6ELi2ELi4ENS5_IJNS4_1CILi2EEENSA_ILi1EEESC_EEEEENS5_IJNSA_ILi64EEESF_NSA_ILi128EEEEEENS_10bfloat16_tENS5_IJlSC_lEEESI_SJ_NS4_8TiledMMAINS4_8MMA_AtomIJNS4_20SM100_MMA_F16BF16_SSISI_SI_fLi64ELi64ELNS4_4UMMA5MajorE0ELSO_0ELNSN_7ScaleInE0ELSP_0EEEEEENS4_6LayoutINS5_IJSC_SC_SC_EEENS5_IJNSA_ILi0EEESU_SU_EEEEENS5_IJNS4_10UnderscoreESX_SX_EEEEENS4_13SM90_TMA_LOADENS4_14ComposedLayoutINS4_7SwizzleILi3ELi4ELi3EEENS4_18smem_ptr_flag_bitsILi16EEENSS_INS5_IJNSA_ILi8EEESF_EEENS5_IJSF_SC_EEEEEEEvNS4_8identityENS4_23SM90_TMA_LOAD_MULTICASTES1A_vS1B_EENS_8epilogue10collective18CollectiveEpilogueINS1E_23Sm100TmaWarpSpecializedILi3ELi2ELi16ELb1ELb0EEEJSH_NS5_IJNSS_ISF_SC_EENSS_INSA_ILi32EEESC_EEEEESI_SJ_SI_SJ_NS1E_6fusion15FusionCallbacksIS1I_NS1N_17LinearCombinationISI_fSI_fLNS_15FloatRoundStyleE2EEESH_S1M_JEEENS4_5SM1004TMEM4LOAD26SM100_TMEM_LOAD_16dp256b4xES10_NS11_INS12_ILi2ELi4ELi3EEES15_NSS_INS5_IJS16_S1K_EEENS5_IJS1K_SC_EEEEEEENS4_17SM75_U32x4_LDSM_NENS4_14SM90_TMA_STOREES21_NS4_17SM90_U32x4_STSM_NENS4_39AutoVectorizingCopyWithAssumedAlignmentILi128EEEEEEvvEEEEvNT_6ParamsE)
        .other          _ZN7cutlass13device_kernelINS_4gemm6kernel13GemmUniversalIN4cute5tupleIJiiiiEEENS1_10collective13CollectiveMmaINS1_35MainloopSm100TmaUmmaWarpSpecializedILi6ELi2ELi4ENS5_IJNS4_1CILi2EEENSA_ILi1EEESC_EEEEENS5_IJNSA_ILi64EEESF_NSA_ILi128EEEEEENS_10bfloat16_tENS5_IJlSC_lEEESI_SJ_NS4_8TiledMMAINS4_8MMA_AtomIJNS4_20SM100_MMA_F16BF16_SSISI_SI_fLi64ELi64ELNS4_4UMMA5MajorE0ELSO_0ELNSN_7ScaleInE0ELSP_0EEEEEENS4_6LayoutINS5_IJSC_SC_SC_EEENS5_IJNSA_ILi0EEESU_SU_EEEEENS5_IJNS4_10UnderscoreESX_SX_EEEEENS4_13SM90_TMA_LOADENS4_14ComposedLayoutINS4_7SwizzleILi3ELi4ELi3EEENS4_18smem_ptr_flag_bitsILi16EEENSS_INS5_IJNSA_ILi8EEESF_EEENS5_IJSF_SC_EEEEEEEvNS4_8identityENS4_23SM90_TMA_LOAD_MULTICASTES1A_vS1B_EENS_8epilogue10collective18CollectiveEpilogueINS1E_23Sm100TmaWarpSpecializedILi3ELi2ELi16ELb1ELb0EEEJSH_NS5_IJNSS_ISF_SC_EENSS_INSA_ILi32EEESC_EEEEESI_SJ_SI_SJ_NS1E_6fusion15FusionCallbacksIS1I_NS1N_17LinearCombinationISI_fSI_fLNS_15FloatRoundStyleE2EEESH_S1M_JEEENS4_5SM1004TMEM4LOAD26SM100_TMEM_LOAD_16dp256b4xES10_NS11_INS12_ILi2ELi4ELi3EEES15_NSS_INS5_IJS16_S1K_EEENS5_IJS1K_SC_EEEEEEENS4_17SM75_U32x4_LDSM_NENS4_14SM90_TMA_STOREES21_NS4_17SM90_U32x4_STSM_NENS4_39AutoVectorizingCopyWithAssumedAlignmentILi128EEEEEEvvEEEEvNT_6ParamsE,@"STO_CUDA_ENTRY STV_DEFAULT"
_ZN7cutlass13device_kernelINS_4gemm6kernel13GemmUniversalIN4cute5tupleIJiiiiEEENS1_10collective13CollectiveMmaINS1_35MainloopSm100TmaUmmaWarpSpecializedILi6ELi2ELi4ENS5_IJNS4_1CILi2EEENSA_ILi1EEESC_EEEEENS5_IJNSA_ILi64EEESF_NSA_ILi128EEEEEENS_10bfloat16_tENS5_IJlSC_lEEESI_SJ_NS4_8TiledMMAINS4_8MMA_AtomIJNS4_20SM100_MMA_F16BF16_SSISI_SI_fLi64ELi64ELNS4_4UMMA5MajorE0ELSO_0ELNSN_7ScaleInE0ELSP_0EEEEEENS4_6LayoutINS5_IJSC_SC_SC_EEENS5_IJNSA_ILi0EEESU_SU_EEEEENS5_IJNS4_10UnderscoreESX_SX_EEEEENS4_13SM90_TMA_LOADENS4_14ComposedLayoutINS4_7SwizzleILi3ELi4ELi3EEENS4_18smem_ptr_flag_bitsILi16EEENSS_INS5_IJNSA_ILi8EEESF_EEENS5_IJSF_SC_EEEEEEEvNS4_8identityENS4_23SM90_TMA_LOAD_MULTICASTES1A_vS1B_EENS_8epilogue10collective18CollectiveEpilogueINS1E_23Sm100TmaWarpSpecializedILi3ELi2ELi16ELb1ELb0EEEJSH_NS5_IJNSS_ISF_SC_EENSS_INSA_ILi32EEESC_EEEEESI_SJ_SI_SJ_NS1E_6fusion15FusionCallbacksIS1I_NS1N_17LinearCombinationISI_fSI_fLNS_15FloatRoundStyleE2EEESH_S1M_JEEENS4_5SM1004TMEM4LOAD26SM100_TMEM_LOAD_16dp256b4xES10_NS11_INS12_ILi2ELi4ELi3EEES15_NSS_INS5_IJS16_S1K_EEENS5_IJS1K_SC_EEEEEEENS4_17SM75_U32x4_LDSM_NENS4_14SM90_TMA_STOREES21_NS4_17SM90_U32x4_STSM_NENS4_39AutoVectorizingCopyWithAssumedAlignmentILi128EEEEEEvvEEEEvNT_6ParamsE:
[----:B------:R-:W1:Y:S01]  /*0000*/  LDC R1, c[0x0][0x37c] ;  /* 0x0000df00ff017b82 */ /* 0x000e620000000800 */
[----:B------:R-:W2:Y:S01]  /*0010*/  S2R R55, SR_TID.X ;  /* 0x0000000000377919 */ /* 0x000ea20000002100 */
[----:B------:R-:W3:Y:S01]  /*0020*/  LDCU.64 UR8, c[0x0][0x890] ;  /* 0x00011200ff0877ac */ /* 0x000ee20008000a00 */
[----:B------:R-:W-:Y:S02]  /*0030*/  PRMT R45, RZ, 0x7610, R45 ;  /* 0x00007610ff2d7816 */ /* 0x000fe4000000002d */
[----:B------:R-:W-:Y:S01]  /*0040*/  ELECT P3, URZ, PT ;  /* 0x0000000000ff782f */ /* 0x000fe20003860000 */
[----:B---3--:R-:W-:-:S04]  /*0050*/  UISETP.NE.U32.AND UP0, UPT, UR8, URZ, UPT ;  /* 0x000000ff0800728c */ /* 0x008fc8000bf05070 */
[----:B------:R-:W-:Y:S01]  /*0060*/  UISETP.NE.AND.EX UP0, UPT, UR9, URZ, UPT, UP0 ;  /* 0x000000ff0900728c */ /* 0x000fe2000bf05300 */
[----:B--2---:R-:W-:-:S05]  /*0070*/  SHF.R.U32.HI R46, RZ, 0x5, R55 ;  /* 0x00000005ff2e7819 */ /* 0x004fca0000011637 */
[----:B------:R-:W2:Y:S02]  /*0080*/  SHFL.IDX PT, R0, R46, RZ, 0x1f ;  /* 0x00001fff2e007589 */ /* 0x000ea400000e0000 */
[----:B--2---:R-:W-:Y:S01]  /*0090*/  R2UR UR18, R0 ;  /* 0x00000000001272ca */ /* 0x004fe200000e0000 */
[----:B-1----:R-:W-:-:S14]  /*00a0*/  BRA.U UP0, `(.L_x_0) ;  /* 0x0000000100307547 */ /* 0x002fdc000b800000 */
[----:B------:R-:W1:Y:S02]  /*00b0*/  LDCU.64 UR4, c[0x0][0x888] ;  /* 0x00011100ff0477ac */ /* 0x000e640008000a00 */
[----:B-1----:R-:W-:-:S04]  /*00c0*/  UISETP.NE.U32.AND UP0, UPT, UR4, URZ, UPT ;  /* 0x000000ff0400728c */ /* 0x002fc8000bf05070 */
[----:B------:R-:W-:-:S09]  /*00d0*/  UISETP.NE.AND.EX UP0, UPT, UR5, URZ, UPT, UP0 ;  /* 0x000000ff0500728c */ /* 0x000fd2000bf05300 */
[----:B------:R-:W-:Y:S05]  /*00e0*/  BRA.U !UP0, `(.L_x_1) ;  /* 0x0000000108147547 */ /* 0x000fea000b800000 */
[----:B------:R-:W1:Y:S01]  /*00f0*/  LDC.64 R26, c[0x0][0x888] ;  /* 0x00022200ff1a7b82 */ /* 0x000e620000000a00 */
[----:B------:R-:W1:Y:S02]  /*0100*/  LDCU.64 UR4, c[0x0][0x358] ;  /* 0x00006b00ff0477ac */ /* 0x000e640008000a00 */
[----:B-1----:R1:W5:Y:S01]  /*0110*/  LDG.E R26, desc[UR4][R26.64] ;  /* 0x000000041a1a7981 */ /* 0x002362000c1e1900 */
[----:B------:R-:W-:Y:S01]  /*0120*/  HFMA2 R45, -RZ, RZ, 0, 5.9604644775390625e-08 ;  /* 0x00000001ff2d7431 */ /* 0x000fe200000001ff */
[----:B------:R-:W-:Y:S05]  /*0130*/  BRA `(.L_x_0) ;  /* 0x00000000000c7947 */ /* 0x000fea0003800000 */
.L_x_1:
[----:B------:R-:W1:Y:S01]  /*0140*/  LDCU UR4, c[0x0][0x880] ;  /* 0x00011000ff0477ac */ /* 0x000e620008000800 */
[----:B------:R-:W-:Y:S01]  /*0150*/  HFMA2 R45, -RZ, RZ, 0, 5.9604644775390625e-08 ;  /* 0x00000001ff2d7431 */ /* 0x000fe200000001ff */
[----:B-1----:R-:W-:-:S07]  /*0160*/  MOV R26, UR4 ;  /* 0x00000004001a7c02 */ /* 0x002fce0008000f00 */
.L_x_0:
[----:B------:R-:W2:Y:S02]  /*0170*/  LDCU.64 UR4, c[0x0][0x8b0] ;  /* 0x00011600ff0477ac */ /* 0x000ea40008000a00 */
[----:B--2---:R-:W-:-:S04]  /*0180*/  UISETP.NE.U32.AND UP0, UPT, UR4, URZ, UPT ;  /* 0x000000ff0400728c */ /* 0x004fc8000bf05070 */
[----:B------:R-:W-:-:S09]  /*0190*/  UISETP.NE.AND.EX UP0, UPT, UR5, URZ, UPT, UP0 ;  /* 0x000000ff0500728c */ /* 0x000fd2000bf05300 */
[----:B------:R-:W-:Y:S05]  /*01a0*/  BRA.U UP0, `(.L_x_2) ;  /* 0x0000000100287547 */ /* 0x000fea000b800000 */
[----:B------:R-:W2:Y:S02]  /*01b0*/  LDCU.64 UR4, c[0x0][0x8a8] ;  /* 0x00011500ff0477ac */ /* 0x000ea40008000a00 */
[----:B--2---:R-:W-:-:S04]  /*01c0*/  UISETP.NE.U32.AND UP0, UPT, UR4, URZ, UPT ;  /* 0x000000ff0400728c */ /* 0x004fc8000bf05070 */
[----:B------:R-:W-:-:S09]  /*01d0*/  UISETP.NE.AND.EX UP0, UPT, UR5, URZ, UPT, UP0 ;  /* 0x000000ff0500728c */ /* 0x000fd2000bf05300 */
[----:B------:R-:W-:Y:S05]  /*01e0*/  BRA.U !UP0, `(.L_x_3) ;  /* 0x0000000108107547 */ /* 0x000fea000b800000 */
[----:B------:R-:W2:Y:S01]  /*01f0*/  LDC.64 R24, c[0x0][0x8a8] ;  /* 0x00022a00ff187b82 */ /* 0x000ea20000000a00 */
[----:B------:R-:W2:Y:S02]  /*0200*/  LDCU.64 UR4, c[0x0][0x358] ;  /* 0x00006b00ff0477ac */ /* 0x000ea40008000a00 */
[----:B--2---:R2:W5:Y:S01]  /*0210*/  LDG.E R24, desc[UR4][R24.64] ;  /* 0x0000000418187981 */ /* 0x004562000c1e1900 */
[----:B------:R-:W-:Y:S05]  /*0220*/  BRA `(.L_x_2) ;  /* 0x0000000000087947 */ /* 0x000fea0003800000 */
.L_x_3:
[----:B------:R-:W2:Y:S02]  /*0230*/  LDCU UR4, c[0x0][0x8a0] ;  /* 0x00011400ff0477ac */ /* 0x000ea40008000800 */
[----:B--2---:R-:W-:Y:S02]  /*0240*/  MOV R24, UR4 ;  /* 0x0000000400187c02 */ /* 0x004fe40008000f00 */
.L_x_2:
[----:B------:R-:W-:Y:S01]  /*0250*/  IMAD.U32 R0, RZ, RZ, UR18 ;  /* 0x00000012ff007e24 */ /* 0x000fe2000f8e00ff */
[----:B------:R-:W-:Y:S04]  /*0260*/  BSSY.RECONVERGENT B0, `(.L_x_4) ;  /* 0x000000c000007945 */ /* 0x000fe80003800200 */
[C---:B------:R-:W-:Y:S02]  /*0270*/  ISETP.NE.OR P1, PT, R0.reuse, 0x1, !P3 ;  /* 0x000000010000780c */ /* 0x040fe40005f25670 */
[----:B------:R-:W-:-:S11]  /*0280*/  ISETP.NE.OR P0, PT, R0, 0x3, !P3 ;  /* 0x000000030000780c */ /* 0x000fd60005f05670 */
[----:B------:R-:W-:Y:S05]  /*0290*/  @P1 BRA `(.L_x_5) ;  /* 0x0000000000201947 */ /* 0x000fea0003800000 */
[----:B------:R-:W3:Y:S02]  /*02a0*/  LDCU.64 UR4, c[0x0][0x348] ;  /* 0x00006900ff0477ac */ /* 0x000ee40008000a00 */
[----:B---3--:R-:W-:Y:S02]  /*02b0*/  UIADD3 UR6, UP1, UPT, UR4, 0x80, URZ ;  /* 0x0000008004067890 */ /* 0x008fe4000ff3e0ff */
[----:B------:R-:W-:Y:S02]  /*02c0*/  UIADD3 UR4, UP0, UPT, UR4, 0x180, URZ ;  /* 0x0000018004047890 */ /* 0x000fe4000ff1e0ff */
[----:B------:R-:W-:Y:S02]  /*02d0*/  UIADD3.X UR7, UPT, UPT, URZ, UR5, URZ, UP1, !UPT ;  /* 0x00000005ff077290 */ /* 0x000fe40008ffe4ff */
[----:B------:R-:W-:-:S07]  /*02e0*/  UIADD3.X UR5, UPT, UPT, URZ, UR5, URZ, UP0, !UPT ;  /* 0x00000005ff057290 */ /* 0x000fce00087fe4ff */
[----:B------:R3:W-:Y:S02]  /*02f0*/  UTMACCTL.PF [UR6] ;  /* 0x00000000060079b9 */ /* 0x0007e40008040000 */
[----:B------:R3:W-:Y:S02]  /*0300*/  UTMACCTL.PF [UR4] ;  /* 0x00000000040079b9 */ /* 0x0007e40008040000 */
[----:B---3--:R-:W-:Y:S01]  /*0310*/  NOP ;  /* 0x0000000000007918 */ /* 0x008fe20000000000 */
.L_x_5:
[----:B------:R-:W-:Y:S05]  /*0320*/  BSYNC.RECONVERGENT B0 ;  /* 0x0000000000007941 */ /* 0x000fea0003800200 */
.L_x_4:
[----:B------:R-:W-:Y:S04]  /*0330*/  BSSY.RECONVERGENT B0, `(.L_x_6) ;  /* 0x000000a000007945 */ /* 0x000fe80003800200 */
        /* <DEDUP_REMOVED lines=9> */
.L_x_7:
[----:B------:R-:W-:Y:S05]  /*03d0*/  BSYNC.RECONVERGENT B0 ;  /* 0x0000000000007941 */ /* 0x000fea0003800200 */
.L_x_6:
[----:B------:R-:W3:Y:S01]  /*03e0*/  LDCU.64 UR4, c[0x0][0x888] ;  /* 0x00011100ff0477ac */ /* 0x000ee20008000a00 */
[----:B------:R-:W-:Y:S02]  /*03f0*/  UISETP.EQ.U32.AND UP2, UPT, UR8, URZ, UPT ;  /* 0x000000ff0800728c */ /* 0x000fe4000bf42070 */
[----:B------:R-:W-:Y:S02]  /*0400*/  UPLOP3.LUT UP3, UPT, UPT, UPT, UPT, 0x80, 0x8 ;  /* 0x000000000008789c */ /* 0x000fe40003f6f070 */
[----:B---3--:R-:W-:-:S04]  /*0410*/  UISETP.NE.U32.AND UP0, UPT, UR4, URZ, UPT ;  /* 0x000000ff0400728c */ /* 0x008fc8000bf05070 */
[----:B------:R-:W-:-:S04]  /*0420*/  UISETP.NE.AND.EX UP1, UPT, UR5, URZ, UPT, UP0 ;  /* 0x000000ff0500728c */ /* 0x000fc8000bf25300 */
[----:B------:R-:W-:-:S04]  /*0430*/  UISETP.EQ.OR.EX UP4, UPT, UR9, URZ, !UP1, UP2 ;  /* 0x000000ff0900728c */ /* 0x000fc8000cf82720 */
[----:B------:R-:W-:-:S06]  /*0440*/  UP2UR UR4, UPR, URZ, 0x10 ;  /* 0x00000010ff047883 */ /* 0x000fcc0008000000 */
[----:B------:R-:W-:Y:S01]  /*0450*/  MOV R49, UR4 ;  /* 0x0000000400317c02 */ /* 0x000fe20008000f00 */
[----:B------:R-:W-:Y:S06]  /*0460*/  BRA.U !UP4, `(.L_x_8) ;  /* 0x000000010c207547 */ /* 0x000fec000b800000 */
[----:B------:R-:W-:Y:S01]  /*0470*/  UISETP.NE.U32.AND UP2, UPT, UR8, URZ, UPT ;  /* 0x000000ff0800728c */ /* 0x000fe2000bf45070 */
[----:B-----5:R-:W-:Y:S01]  /*0480*/  FSETP.NEU.AND P0, PT, R26, RZ, PT ;  /* 0x000000ff1a00720b */ /* 0x020fe20003f0d000 */
[----:B------:R-:W-:Y:S02]  /*0490*/  USEL UR4, URZ, 0xffffffff, UP1 ;  /* 0xffffffffff047887 */ /* 0x000fe40008800000 */
[----:B------:R-:W-:-:S10]  /*04a0*/  UISETP.NE.AND.EX UP2, UPT, UR9, URZ, UPT, UP2 ;  /* 0x000000ff0900728c */ /* 0x000fd4000bf45320 */
[----:B------:R-:W-:Y:S01]  /*04b0*/  VOTEU.ANY UP0, P0 ;  /* 0x0000000000ff7886 */ /* 0x000fe20000000100 */
[----:B------:R-:W-:-:S04]  /*04c0*/  @!UP2 USEL UR4, URZ, 0xffffffff, UP0 ;  /* 0xffffffffff04a887 */ /* 0x000fc80008000000 */
[----:B------:R-:W-:-:S04]  /*04d0*/  ULOP3.LUT UR4, UR4, 0x1, URZ, 0xc0, !UPT ;  /* 0x0000000104047892 */ /* 0x000fc8000f8ec0ff */
[----:B------:R-:W-:-:S11]  /*04e0*/  UISETP.NE.U32.AND UP3, UPT, UR4, 0x1, UPT ;  /* 0x000000010400788c */ /* 0x000fd6000bf65070 */
.L_x_8:
[----:B------:R-:W3:Y:S01]  /*04f0*/  SHFL.IDX PT, R2, R46, RZ, 0x1f ;  /* 0x00001fff2e027589 */ /* 0x000ee200000e0000 */
[----:B------:R-:W-:Y:S01]  /*0500*/  UISETP.NE.AND UP5, UPT, UR18, 0x2, UPT ;  /* 0x000000021200788c */ /* 0x000fe2000bfa5270 */
[----:B---3--:R-:W-:-:S13]  /*0510*/  ISETP.NE.AND P0, PT, R2, RZ, PT ;  /* 0x000000ff0200720c */ /* 0x008fda0003f05270 */
[----:B------:R-:W-:Y:S05]  /*0520*/  @P0 BRA `(.L_x_9) ;  /* 0x0000000000680947 */ /* 0x000fea0003800000 */
[----:B------:R-:W3:Y:S01]  /*0530*/  S2UR UR4, SR_CgaCtaId ;  /* 0x00000000000479c3 */ /* 0x000ee20000008800 */
[----:B------:R-:W-:Y:S01]  /*0540*/  UMOV UR5, 0x400 ;  /* 0x0000040000057882 */ /* 0x000fe20000000000 */
[----:B------:R-:W-:Y:S01]  /*0550*/  UMOV UR8, 0x1 ;  /* 0x0000000100087882 */ /* 0x000fe20000000000 */
[----:B------:R-:W-:Y:S01]  /*0560*/  UMOV UR6, 0x2 ;  /* 0x0000000200067882 */ /* 0x000fe20000000000 */
[----:B------:R-:W-:-:S04]  /*0570*/  UIADD3 UR8, UPT, UPT, -UR8, 0x100000, URZ ;  /* 0x0010000008087890 */ /* 0x000fc8000fffe1ff */
[----:B------:R-:W-:Y:S02]  /*0580*/  USHF.L.U32 UR9, UR8, 0xb, URZ ;  /* 0x0000000b08097899 */ /* 0x000fe400080006ff */
[----:B------:R-:W-:Y:S02]  /*0590*/  USHF.L.U32 UR8, UR8, 0x1, URZ ;  /* 0x0000000108087899 */ /* 0x000fe400080006ff */
[----:B------:R-:W-:-:S04]  /*05a0*/  UIADD3 UR6, UPT, UPT, -UR6, 0x100000, URZ ;  /* 0x0010000006067890 */ /* 0x000fc8000fffe1ff */
[----:B------:R-:W-:Y:S02]  /*05b0*/  USHF.L.U32 UR7, UR6, 0xb, URZ ;  /* 0x0000000b06077899 */ /* 0x000fe400080006ff */
[----:B------:R-:W-:Y:S01]  /*05c0*/  USHF.L.U32 UR6, UR6, 0x1, URZ ;  /* 0x0000000106067899 */ /* 0x000fe200080006ff */
[----:B------:R-:W-:Y:S01]  /*05d0*/  ELECT P0, URZ, PT ;  /* 0x0000000000ff782f */ /* 0x000fe20003800000 */
[----:B---3--:R-:W-:Y:S01]  /*05e0*/  ULEA UR4, UR4, UR5, 0x18 ;  /* 0x0000000504047291 */ /* 0x008fe2000f8ec0ff */
[----:B------:R-:W3:Y:S11]  /*05f0*/  FENCE.VIEW.ASYNC.S ;  /* 0x00000000000073c6 */ /* 0x000ef60000000000 */
[----:B---3--:R3:W4:Y:S01]  /*0600*/  SYNCS.EXCH.64 URZ, [UR4], UR8 ;  /* 0x0000000804ff75b2 */ /* 0x0087220008000100 */
[----:B------:R3:W1:Y:S01]  /*0610*/  SYNCS.EXCH.64 URZ, [UR4+0x30], UR6 ;  /* 0x0000300604ff75b2 */ /* 0x0006620008000100 */
        /* <DEDUP_REMOVED lines=10> */
[----:B------:R-:W-:Y:S01]  /*06c0*/  NOP ;  /* 0x0000000000007918 */ /* 0x000fe20000000000 */
.L_x_9:
[----:B------:R-:W2:Y:S01]  /*06d0*/  SHFL.IDX PT, R2, R46, RZ, 0x1f ;  /* 0x00001fff2e027589 */ /* 0x000ea200000e0000 */
[----:B------:R-:W-:Y:S01]  /*06e0*/  NOP ;  /* 0x0000000000007918 */ /* 0x000fe20000000000 */
[----:B--2---:R-:W-:-:S13]  /*06f0*/  ISETP.NE.AND P0, PT, R2, 0x1, PT ;  /* 0x000000010200780c */ /* 0x004fda0003f05270 */
[----:B------:R-:W-:Y:S05]  /*0700*/  @P0 BRA `(.L_x_10) ;  /* 0x0000000000500947 */ /* 0x000fea0003800000 */
[----:B---3--:R-:W2:Y:S01]  /*0710*/  S2UR UR4, SR_CgaCtaId ;  /* 0x00000000000479c3 */ /* 0x008ea20000008800 */
        /* <DEDUP_REMOVED lines=10> */
[----:B--2---:R-:W-:Y:S01]  /*07c0*/  ULEA UR4, UR4, UR5, 0x18 ;  /* 0x0000000504047291 */ /* 0x004fe2000f8ec0ff */
[----:B------:R-:W2:Y:S11]  /*07d0*/  FENCE.VIEW.ASYNC.S ;  /* 0x00000000000073c6 */ /* 0x000eb60000000000 */
[----:B--2---:R2:W3:Y:S01]  /*07e0*/  SYNCS.EXCH.64 URZ, [UR4+0x60], UR8 ;  /* 0x0000600804ff75b2 */ /* 0x0044e20008000100 */
[----:B------:R2:W1:Y:S01]  /*07f0*/  SYNCS.EXCH.64 URZ, [UR4+0x78], UR6 ;  /* 0x0000780604ff75b2 */ /* 0x0004620008000100 */
[----:B------:R2:W1:Y:S01]  /*0800*/  SYNCS.EXCH.64 URZ, [UR4+0x68], UR8 ;  /* 0x0000680804ff75b2 */ /* 0x0004620008000100 */
[----:B------:R2:W1:Y:S01]  /*0810*/  SYNCS.EXCH.64 URZ, [UR4+0x80], UR6 ;  /* 0x0000800604ff75b2 */ /* 0x0004620008000100 */
[----:B------:R2:W1:Y:S01]  /*0820*/  SYNCS.EXCH.64 URZ, [UR4+0x70], UR8 ;  /* 0x0000700804ff75b2 */ /* 0x0004620008000100 */
[----:B------:R2:W1:Y:S01]  /*0830*/  SYNCS.EXCH.64 URZ, [UR4+0x88], UR6 ;  /* 0x0000880604ff75b2 */ /* 0x0004620008000100 */
[----:B------:R-:W-:Y:S01]  /*0840*/  NOP ;  /* 0x0000000000007918 */ /* 0x000fe20000000000 */
.L_x_10:
[----:B------:R-:W4:Y:S01]  /*0850*/  SHFL.IDX PT, R2, R46, RZ, 0x1f ;  /* 0x00001fff2e027589 */ /* 0x000f2200000e0000 */
[----:B------:R-:W-:Y:S01]  /*0860*/  NOP ;  /* 0x0000000000007918 */ /* 0x000fe20000000000 */
[----:B----4-:R-:W-:-:S13]  /*0870*/  ISETP.NE.AND P0, PT, R2, 0x3, PT ;  /* 0x000000030200780c */ /* 0x010fda0003f05270 */
[----:B------:R-:W-:Y:S05]  /*0880*/  @P0 BRA `(.L_x_11) ;  /* 0x0000000000300947 */ /* 0x000fea0003800000 */
[----:B--23--:R-:W2:Y:S01]  /*0890*/  S2UR UR4, SR_CgaCtaId ;  /* 0x00000000000479c3 */ /* 0x00cea20000008800 */
[----:B------:R-:W-:Y:S01]  /*08a0*/  UMOV UR6, 0x400 ;  /* 0x0000040000067882 */ /* 0x000fe20000000000 */
[----:B------:R-:W-:Y:S01]  /*08b0*/  UMOV UR5, 0x20 ;  /* 0x0000002000057882 */ /* 0x000fe20000000000 */
[----:B------:R-:W-:Y:S01]  /*08c0*/  ELECT P0, URZ, PT ;  /* 0x0000000000ff782f */ /* 0x000fe20003800000 */
[----:B--2---:R-:W-:Y:S02]  /*08d0*/  ULEA UR6, UR4, UR6, 0x18 ;  /* 0x0000000604067291 */ /* 0x004fe4000f8ec0ff */
[----:B------:R-:W-:-:S04]  /*08e0*/  UIADD3 UR4, UPT, UPT, -UR5, 0x100000, URZ ;  /* 0x0010000005047890 */ /* 0x000fc8000fffe1ff */
[----:B------:R-:W-:Y:S02]  /*08f0*/  USHF.L.U32 UR5, UR4, 0xb, URZ ;  /* 0x0000000b04057899 */ /* 0x000fe400080006ff */
[----:B------:R-:W-:Y:S01]  /*0900*/  USHF.L.U32 UR4, UR4, 0x1, URZ ;  /* 0x0000000104047899 */ /* 0x000fe200080006ff */
[----:B------:R-:W2:Y:S11]  /*0910*/  FENCE.VIEW.ASYNC.S ;  /* 0x00000000000073c6 */ /* 0x000eb60000000000 */
[----:B--2---:R4:W2:Y:S01]  /*0920*/  SYNCS.EXCH.64 URZ, [UR6+0x90], UR4 ;  /* 0x0000900406ff75b2 */ /* 0x0048a20008000100 */
[----:B------:R4:W3:Y:S02]  /*0930*/  SYNCS.EXCH.64 URZ, [UR6+0x98], UR4 ;  /* 0x0000980406ff75b2 */ /* 0x0008e40008000100 */
[----:B----4-:R-:W-:Y:S01]  /*0940*/  NOP ;  /* 0x0000000000007918 */ /* 0x010fe20000000000 */
.L_x_11:
[----:B------:R-:W4:Y:S01]  /*0950*/  SHFL.IDX PT, R2, R46, RZ, 0x1f ;  /* 0x00001fff2e027589 */ /* 0x000f2200000e0000 */
[----:B------:R-:W-:Y:S01]  /*0960*/  NOP ;  /* 0x0000000000007918 */ /* 0x000fe20000000000 */
[----:B----4-:R-:W-:-:S13]  /*0970*/  ISETP.NE.AND P0, PT, R2, 0x4, PT ;  /* 0x000000040200780c */ /* 0x010fda0003f05270 */
[----:B------:R-:W-:Y:S05]  /*0980*/  @P0 BRA `(.L_x_12) ;  /* 0x00000000004c0947 */ /* 0x000fea0003800000 */
[----:B--23--:R-:W2:Y:S01]  /*0990*/  S2UR UR6, SR_CgaCtaId ;  /* 0x00000000000679c3 */ /* 0x00cea20000008800 */
[----:B------:R-:W-:Y:S01]  /*09a0*/  UMOV UR4, 0x1e0 ;  /* 0x000001e000047882 */ /* 0x000fe20000000000 */
[----:B------:R-:W-:Y:S01]  /*09b0*/  UMOV UR5, 0x400 ;  /* 0x0000040000057882 */ /* 0x000fe20000000000 */
[----:B------:R-:W-:Y:S01]  /*09c0*/  USEL UR4, UR4, 0x1a0, UP3 ;  /* 0x000001a004047887 */ /* 0x000fe20009800000 */
[----:B------:R-:W-:Y:S01]  /*09d0*/  UMOV UR8, 0x1 ;  /* 0x0000000100087882 */ /* 0x000fe20000000000 */
[----:B------:R-:W-:Y:S01]  /*09e0*/  ELECT P0, URZ, PT ;  /* 0x0000000000ff782f */ /* 0x000fe20003800000 */
[----:B------:R-:W-:-:S04]  /*09f0*/  UIADD3 UR8, UPT, UPT, -UR8, 0x100000, URZ ;  /* 0x0010000008087890 */ /* 0x000fc8000fffe1ff */
[----:B------:R-:W-:Y:S02]  /*0a00*/  USHF.L.U32 UR9, UR8, 0xb, URZ ;  /* 0x0000000b08097899 */ /* 0x000fe400080006ff */
[----:B------:R-:W-:Y:S02]  /*0a10*/  USHF.L.U32 UR8, UR8, 0x1, URZ ;  /* 0x0000000108087899 */ /* 0x000fe400080006ff */
[----:B--2---:R-:W-:Y:S02]  /*0a20*/  ULEA UR6, UR6, UR5, 0x18 ;  /* 0x0000000506067291 */ /* 0x004fe4000f8ec0ff */
[----:B------:R-:W-:-:S04]  /*0a30*/  UIADD3 UR4, UPT, UPT, -UR4, 0x100000, URZ ;  /* 0x0010000004047890 */ /* 0x000fc8000fffe1ff */
[----:B------:R-:W-:Y:S02]  /*0a40*/  USHF.L.U32 UR5, UR4, 0xb, URZ ;  /* 0x0000000b04057899 */ /* 0x000fe400080006ff */
[----:B------:R-:W-:Y:S01]  /*0a50*/  USHF.L.U32 UR4, UR4, 0x1, URZ ;  /* 0x0000000104047899 */ /* 0x000fe200080006ff */
[----:B------:R-:W2:Y:S03]  /*0a60*/  FENCE.VIEW.ASYNC.S ;  /* 0x00000000000073c6 */ /* 0x000ea60000000000 */
[----:B--2---:R4:W2:Y:S08]  /*0a70*/  SYNCS.EXCH.64 URZ, [UR6+0xa0], UR8 ;  /* 0x0000a00806ff75b2 */ /* 0x0048b00008000100 */
[----:B------:R4:W3:Y:S01]  /*0a80*/  SYNCS.EXCH.64 URZ, [UR6+0xb0], UR4 ;  /* 0x0000b00406ff75b2 */ /* 0x0008e20008000100 */
[----:B------:R4:W1:Y:S01]  /*0a90*/  SYNCS.EXCH.64 URZ, [UR6+0xa8], UR8 ;  /* 0x0000a80806ff75b2 */ /* 0x0008620008000100 */
[----:B------:R4:W1:Y:S02]  /*0aa0*/  SYNCS.EXCH.64 URZ, [UR6+0xb8], UR4 ;  /* 0x0000b80406ff75b2 */ /* 0x0008640008000100 */
[----:B----4-:R-:W-:Y:S01]  /*0ab0*/  NOP ;  /* 0x0000000000007918 */ /* 0x010fe20000000000 */
.L_x_12:
[----:B------:R-:W4:Y:S01]  /*0ac0*/  SHFL.IDX PT, R2, R46, RZ, 0x1f ;  /* 0x00001fff2e027589 */ /* 0x000f2200000e0000 */
[----:B------:R-:W-:Y:S01]  /*0ad0*/  NOP ;  /* 0x0000000000007918 */ /* 0x000fe20000000000 */
[----:B----4-:R-:W-:-:S13]  /*0ae0*/  ISETP.NE.AND P0, PT, R2, 0x5, PT ;  /* 0x000000050200780c */ /* 0x010fda0003f05270 */
[----:B------:R-:W-:Y:S05]  /*0af0*/  @P0 BRA `(.L_x_13) ;  /* 0x0000000000580947 */ /* 0x000fea0003800000 */
[----:B--23--:R-:W2:Y:S01]  /*0b00*/  S2UR UR4, SR_CgaCtaId ;  /* 0x00000000000479c3 */ /* 0x00cea20000008800 */
        /* <DEDUP_REMOVED lines=12> */
[----:B--2---:R4:W2:Y:S01]  /*0bd0*/  SYNCS.EXCH.64 URZ, [UR4+0xc0], UR8 ;  /* 0x0000c00804ff75b2 */ /* 0x0048a20008000100 */
[----:B------:R4:W3:Y:S01]  /*0be0*/  SYNCS.EXCH.64 URZ, [UR4+0xe0], UR6 ;  /* 0x0000e00604ff75b2 */ /* 0x0008e20008000100 */
[----:B------:R4:W1:Y:S01]  /*0bf0*/  SYNCS.EXCH.64 URZ, [UR4+0xc8], UR8 ;  /* 0x0000c80804ff75b2 */ /* 0x0008620008000100 */
[----:B------:R4:W1:Y:S01]  /*0c00*/  SYNCS.EXCH.64 URZ, [UR4+0xe8], UR6 ;  /* 0x0000e80604ff75b2 */ /* 0x0008620008000100 */
[----:B------:R4:W1:Y:S01]  /*0c10*/  SYNCS.EXCH.64 URZ, [UR4+0xd0], UR8 ;  /* 0x0000d00804ff75b2 */ /* 0x0008620008000100 */
[----:B------:R4:W1:Y:S01]  /*0c20*/  SYNCS.EXCH.64 URZ, [UR4+0xf0], UR6 ;  /* 0x0000f00604ff75b2 */ /* 0x0008620008000100 */
[----:B------:R4:W1:Y:S01]  /*0c30*/  SYNCS.EXCH.64 URZ, [UR4+0xd8], UR8 ;  /* 0x0000d80804ff75b2 */ /* 0x0008620008000100 */
[----:B------:R4:W1:Y:S02]  /*0c40*/  SYNCS.EXCH.64 URZ, [UR4+0xf8], UR6 ;  /* 0x0000f80604ff75b2 */ /* 0x0008640008000100 */
[----:B----4-:R-:W-:Y:S01]  /*0c50*/  NOP ;  /* 0x0000000000007918 */ /* 0x010fe20000000000 */
.L_x_13:
[----:B------:R-:W4:Y:S01]  /*0c60*/  SHFL.IDX PT, R2, R46, RZ, 0x1f ;  /* 0x00001fff2e027589 */ /* 0x000f2200000e0000 */
[----:B------:R-:W1:Y:S01]  /*0c70*/  S2UR UR54, SR_CgaCtaId ;  /* 0x00000000003679c3 */ /* 0x000e620000008800 */
[----:B------:R-:W-:Y:S01]  /*0c80*/  NOP ;  /* 0x0000000000007918 */ /* 0x000fe20000000000 */
[----:B----4-:R-:W-:-:S13]  /*0c90*/  ISETP.NE.AND P0, PT, R2, 0x3, PT ;  /* 0x000000030200780c */ /* 0x010fda0003f05270 */
[----:B-1----:R-:W-:Y:S05]  /*0ca0*/  @P0 BRA `(.L_x_14) ;  /* 0x0000000000340947 */ /* 0x002fea0003800000 */
[----:B--23--:R-:W-:Y:S01]  /*0cb0*/  UMOV UR4, 0x400 ;  /* 0x0000040000047882 */ /* 0x00cfe20000000000 */
[----:B------:R-:W-:Y:S01]  /*0cc0*/  UMOV UR6, 0x20 ;  /* 0x0000002000067882 */ /* 0x000fe20000000000 */
[----:B------:R-:W-:Y:S02]  /*0cd0*/  ULEA UR4, UR54, UR4, 0x18 ;  /* 0x0000000436047291 */ /* 0x000fe4000f8ec0ff */
[----:B------:R-:W-:-:S04]  /*0ce0*/  UIADD3 UR6, UPT, UPT, -UR6, 0x100000, URZ ;  /* 0x0010000006067890 */ /* 0x000fc8000fffe1ff */
[----:B------:R-:W-:Y:S02]  /*0cf0*/  USHF.L.U32 UR7, UR6, 0xb, URZ ;  /* 0x0000000b06077899 */ /* 0x000fe400080006ff */
[----:B------:R-:W-:Y:S01]  /*0d00*/  USHF.L.U32 UR6, UR6, 0x1, URZ ;  /* 0x0000000106067899 */ /* 0x000fe200080006ff */
[----:B------:R-:W-:Y:S01]  /*0d10*/  ELECT P0, URZ, PT ;  /* 0x0000000000ff782f */ /* 0x000fe20003800000 */
[----:B------:R-:W1:Y:S10]  /*0d20*/  FENCE.VIEW.ASYNC.S ;  /* 0x00000000000073c6 */ /* 0x000e740000000000 */
[----:B-1----:R1:W4:Y:S01]  /*0d30*/  SYNCS.EXCH.64 URZ, [UR4+0x100], UR6 ;  /* 0x0001000604ff75b2 */ /* 0x0023220008000100 */
[----:B------:R1:W2:Y:S01]  /*0d40*/  SYNCS.EXCH.64 URZ, [UR4+0x110], UR6 ;  /* 0x0001100604ff75b2 */ /* 0x0002a20008000100 */
[----:B------:R1:W3:Y:S01]  /*0d50*/  SYNCS.EXCH.64 URZ, [UR4+0x108], UR6 ;  /* 0x0001080604ff75b2 */ /* 0x0002e20008000100 */
[----:B------:R1:W1:Y:S01]  /*0d60*/  SYNCS.EXCH.64 URZ, [UR4+0x118], UR6 ;  /* 0x0001180604ff75b2 */ /* 0x0002620008000100 */
[----:B------:R-:W-:Y:S01]  /*0d70*/  NOP ;  /* 0x0000000000007918 */ /* 0x000fe20000000000 */
.L_x_14:
[----:B-123--:R-:W1:Y:S01]  /*0d80*/  LDCU UR4, c[0x0][0x36c] ;  /* 0x00006d80ff0477ac */ /* 0x00ee620008000800 */
[----:B------:R-:W-:Y:S01]  /*0d90*/  ISETP.NE.OR P3, PT, R0, 0x2, !P3 ;  /* 0x000000020000780c */ /* 0x000fe20005f65670 */
[----:B------:R-:W-:Y:S01]  /*0da0*/  NOP ;  /* 0x0000000000007918 */ /* 0x000fe20000000000 */
[----:B------:R-:W-:Y:S01]  /*0db0*/  LOP3.LUT R0, R55, 0x1f, RZ, 0xc0, !PT ;  /* 0x0000001f37007812 */ /* 0x000fe200078ec0ff */
[----:B------:R-:W-:Y:S02]  /*0dc0*/  UISETP.NE.AND UP4, UPT, UR18, URZ, UPT ;  /* 0x000000ff1200728c */ /* 0x000fe4000bf85270 */
[----:B-1----:R-:W-:-:S09]  /*0dd0*/  UISETP.EQ.U32.AND UP6, UPT, UR4, 0x1, UPT ;  /* 0x000000010400788c */ /* 0x002fd2000bfc2070 */
[----:B------:R-:W-:Y:S05]  /*0de0*/  BRA.U !UP6, `(.L_x_15) ;  /* 0x000000010e087547 */ /* 0x000fea000b800000 */
[----:B----4-:R-:W-:Y:S01]  /*0df0*/  UCGABAR_ARV ;  /* 0x00000000000079c7 */ /* 0x010fe20008000000 */
[----:B------:R-:W-:Y:S05]  /*0e00*/  BRA `(.L_x_16) ;  /* 0x0000000000047947 */ /* 0x000fea0003800000 */
.L_x_15:
[----:B----4-:R-:W-:Y:S01]  /*0e10*/  NOP ;  /* 0x0000000000007918 */ /* 0x010fe20000000000 */
.L_x_16:
[----:B------:R-:W1:Y:S01]  /*0e20*/  S2UR UR26, SR_CTAID.X ;  /* 0x00000000001a79c3 */ /* 0x000e620000002500 */
[----:B------:R-:W-:-:S05]  /*0e30*/  CS2R.32 R48, SR_CgaSize ;  /* 0x0000000000307805 */ /* 0x000fca0000008a00 */
[----:B------:R-:W-:-:S05]  /*0e40*/  IMAD R48, R48, -0xa0, RZ ;  /* 0xffffff6030307824 */ /* 0x000fca00078e02ff */
[----:B------:R-:W-:-:S14]  /*0e50*/  R2UR UR5, R48 ;  /* 0x00000000300572ca */ /* 0x000fdc00000e0000 */
[----:B------:R-:W2:Y:S01]  /*0e60*/  LDCU UR5, c[0x0][UR5+0x2b0] ;  /* 0x00005600050577ac */ /* 0x000ea20008000800 */
[----:B------:R-:W-:-:S05]  /*0e70*/  CS2R.32 R48, SR_CgaSize ;  /* 0x0000000000307805 */ /* 0x000fca0000008a00 */
[----:B------:R-:W-:-:S05]  /*0e80*/  IMAD R48, R48, -0xa0, RZ ;  /* 0xffffff6030307824 */ /* 0x000fca00078e02ff */
[----:B------:R-:W-:-:S14]  /*0e90*/  R2UR UR4, R48 ;  /* 0x00000000300472ca */ /* 0x000fdc00000e0000 */
[----:B------:R-:W3:Y:S01]  /*0ea0*/  LDCU UR4, c[0x0][UR4+0x2b4] ;  /* 0x00005680040477ac */ /* 0x000ee20008000800 */
[----:B------:R-:W4:Y:S01]  /*0eb0*/  S2UR UR27, SR_CTAID.Y ;  /* 0x00000000001b79c3 */ /* 0x000f220000002600 */
[----:B------:R-:W-:-:S05]  /*0ec0*/  CS2R.32 R48, SR_CgaSize ;  /* 0x0000000000307805 */ /* 0x000fca0000008a00 */
[----:B------:R-:W-:-:S05]  /*0ed0*/  IMAD R48, R48, -0xa0, RZ ;  /* 0xffffff6030307824 */ /* 0x000fca00078e02ff */
[----:B------:R-:W-:-:S14]  /*0ee0*/  R2UR UR6, R48 ;  /* 0x00000000300672ca */ /* 0x000fdc00000e0000 */
[----:B------:R-:W3:Y:S01]  /*0ef0*/  LDCU UR6, c[0x0][UR6+0x2a0] ;  /* 0x00005400060677ac */ /* 0x000ee20008000800 */
[----:B------:R-:W-:-:S05]  /*0f00*/  CS2R.32 R48, SR_CgaSize ;  /* 0x0000000000307805 */ /* 0x000fca0000008a00 */
[----:B------:R-:W-:-:S05]  /*0f10*/  IMAD R48, R48, -0xa0, RZ ;  /* 0xffffff6030307824 */ /* 0x000fca00078e02ff */
[----:B------:R-:W-:-:S14]  /*0f20*/  R2UR UR7, R48 ;  /* 0x00000000300772ca */ /* 0x000fdc00000e0000 */
[----:B------:R-:W3:Y:S01]  /*0f30*/  LDCU UR7, c[0x0][UR7+0x2a4] ;  /* 0x00005480070777ac */ /* 0x000ee20008000800 */
[----:B------:R-:W-:Y:S01]  /*0f40*/  USHF.L.U32 UR23, UR54, 0xb, URZ ;  /* 0x0000000b36177899 */ /* 0x000fe200080006ff */
[----:B------:R-:W3:Y:S01]  /*0f50*/  LDCU UR19, c[0x0][0xb24] ;  /* 0x00016480ff1377ac */ /* 0x000ee20008000800 */
[----:B------:R-:W3:Y:S01]  /*0f60*/  LDCU UR42, c[0x0][0xb24] ;  /* 0x00016480ff2a77ac */ /* 0x000ee20008000800 */
[----:B-1----:R-:W-:Y:S01]  /*0f70*/  I2FP.F32.U32 R3, UR26 ;  /* 0x0000001a00037c45 */ /* 0x002fe20008201000 */
[----:B------:R-:W1:Y:S04]  /*0f80*/  LDCU UR22, c[0x0][0xb30] ;  /* 0x00016600ff1677ac */ /* 0x000e680008000800 */
[----:B--2---:R-:W-:Y:S01]  /*0f90*/  FMUL R3, R3, UR5 ;  /* 0x0000000503037c20 */ /* 0x004fe20008400000 */
[----:B------:R-:W-:Y:S01]  /*0fa0*/  ULOP3.LUT UR23, UR23, 0x800, URZ, 0xc0, !UPT ;  /* 0x0000080017177892 */ /* 0x000fe2000f8ec0ff */
[----:B----4-:R-:W-:-:S04]  /*0fb0*/  I2FP.F32.U32 R2, UR27 ;  /* 0x0000001b00027c45 */ /* 0x010fc80008201000 */
[----:B------:R-:W2:Y:S01]  /*0fc0*/  F2I.U32.TRUNC.NTZ R3, R3 ;  /* 0x0000000300037305 */ /* 0x000ea2000020f000 */
[----:B---3--:R-:W-:-:S07]  /*0fd0*/  FMUL R2, R2, UR4 ;  /* 0x0000000402027c20 */ /* 0x008fce0008400000 */
[----:B------:R-:W3:Y:S01]  /*0fe0*/  F2I.U32.TRUNC.NTZ R2, R2 ;  /* 0x0000000200027305 */ /* 0x000ee2000020f000 */
[----:B--2---:R-:W-:Y:S02]  /*0ff0*/  R2UR UR5, R3 ;  /* 0x00000000030572ca */ /* 0x004fe400000e0000 */
[----:B---3--:R-:W-:Y:S02]  /*1000*/  R2UR UR4, R2 ;  /* 0x00000000020472ca */ /* 0x008fe400000e0000 */
[----:B------:R-:W-:-:S09]  /*1010*/  PRMT R2, RZ, 0x7610, R2 ;  /* 0x00007610ff027816 */ /* 0x000fd20000000002 */
[----:B------:R-:W-:-:S04]  /*1020*/  UIADD3 UR5, UPT, UPT, -UR5, URZ, URZ ;  /* 0x000000ff05057290 */ /* 0x000fc8000fffe1ff */
[----:B------:R-:W-:Y:S02]  /*1030*/  UIMAD UR5, UR6, UR5, UR26 ;  /* 0x00000005060572a4 */ /* 0x000fe4000f8e021a */
[----:B------:R-:W-:-:S04]  /*1040*/  UIADD3 UR4, UPT, UPT, -UR4, URZ, URZ ;  /* 0x000000ff04047290 */ /* 0x000fc8000fffe1ff */
[----:B------:R-:W-:Y:S01]  /*1050*/  IMAD.U32 R48, RZ, RZ, UR5 ;  /* 0x00000005ff307e24 */ /* 0x000fe2000f8e00ff */
[----:B------:R-:W-:-:S06]  /*1060*/  UIMAD UR4, UR7, UR4, UR27 ;  /* 0x00000004070472a4 */ /* 0x000fcc000f8e021b */
[----:B------:R-:W-:Y:S01]  /*1070*/  IMAD.U32 R47, RZ, RZ, UR4 ;  /* 0x00000004ff2f7e24 */ /* 0x000fe2000f8e00ff */
[----:B-1----:R-:W-:Y:S06]  /*1080*/  BRA.U UP4, `(.L_x_17) ;  /* 0x00000001042c7547 */ /* 0x002fec000b800000 */
[----:B------:R-:W-:Y:S02]  /*1090*/  R2UR UR4, R47 ;  /* 0x000000002f0472ca */ /* 0x000fe400000e0000 */
[----:B------:R-:W-:-:S11]  /*10a0*/  R2UR UR6, R48 ;  /* 0x00000000300672ca */ /* 0x000fd600000e0000 */
[----:B------:R-:W-:-:S04]  /*10b0*/  UISETP.NE.AND UP0, UPT, UR4, URZ, UPT ;  /* 0x000000ff0400728c */ /* 0x000fc8000bf05270 */
[----:B------:R-:W-:-:S04]  /*10c0*/  UISETP.EQ.OR UP0, UPT, UR6, URZ, !UP0 ;  /* 0x000000ff0600728c */ /* 0x000fc8000c702670 */
[----:B------:R-:W-:Y:S02]  /*10d0*/  USEL UR5, URZ, 0x1, !UP0 ;  /* 0x00000001ff057887 */ /* 0x000fe4000c000000 */
[----:B------:R-:W-:-:S04]  /*10e0*/  UISETP.NE.AND UP0, UPT, UR4, URZ, UPT ;  /* 0x000000ff0400728c */ /* 0x000fc8000bf05270 */
[----:B------:R-:W-:Y:S02]  /*10f0*/  USEL UR4, URZ, 0x2, UP0 ;  /* 0x00000002ff047887 */ /* 0x000fe40008000000 */
[----:B------:R-:W-:-:S04]  /*1100*/  UISETP.NE.AND UP0, UPT, UR6, 0x1, UPT ;  /* 0x000000010600788c */ /* 0x000fc8000bf05270 */
[----:B------:R-:W-:-:S04]  /*1110*/  USEL UR4, UR4, 0x2, UP0 ;  /* 0x0000000204047887 */ /* 0x000fc80008000000 */
[----:B------:R-:W-:-:S06]  /*1120*/  UIADD3 UR4, UPT, UPT, UR5, UR4, URZ ;  /* 0x0000000405047290 */ /* 0x000fcc000fffe0ff */
[----:B------:R-:W-:-:S07]  /*1130*/  IMAD.U32 R2, RZ, RZ, UR4 ;  /* 0x00000004ff027e24 */ /* 0x000fce000f8e00ff */
.L_x_17:
[----:B------:R-:W1:Y:S01]  /*1140*/  S2UR UR36, SR_CTAID.Z ;  /* 0x00000000002479c3 */ /* 0x000e620000002700 */
[----:B------:R-:W-:-:S09]  /*1150*/  UISETP.GE.AND UP0, UPT, UR19, 0x1, UPT ;  /* 0x000000011300788c */ /* 0x000fd2000bf06270 */
[----:B------:R-:W-:Y:S05]  /*1160*/  BRA.U !UP0, `(.L_x_18) ;  /* 0x0000000108d07547 */ /* 0x000fea000b800000 */
[----:B------:R-:W2:Y:S01]  /*1170*/  LDCU UR20, c[0x0][0xb0c] ;  /* 0x00016180ff1477ac */ /* 0x000ea20008000800 */
[----:B------:R-:W3:Y:S01]  /*1180*/  LDCU.128 UR12, c[0x0][0xb10] ;  /* 0x00016200ff0c77ac */ /* 0x000ee20008000c00 */
[----:B------:R-:W4:Y:S01]  /*1190*/  LDCU UR6, c[0x0][0x370] ;  /* 0x00006e00ff0677ac */ /* 0x000f220008000800 */
[----:B------:R-:W1:Y:S01]  /*11a0*/  LDCU UR7, c[0x0][0x374] ;  /* 0x00006e80ff0777ac */ /* 0x000e620008000800 */
[----:B------:R-:W1:Y:S01]  /*11b0*/  LDCU UR21, c[0x0][0xb20] ;  /* 0x00016400ff1577ac */ /* 0x000e620008000800 */
[----:B--2---:R-:W-:Y:S02]  /*11c0*/  UISETP.NE.AND UP0, UPT, UR20, 0x1, UPT ;  /* 0x000000011400788c */ /* 0x004fe4000bf05270 */
[----:B---3--:R-:W-:Y:S01]  /*11d0*/  UIMAD.WIDE.U32 UR4, UR26, UR12, URZ ;  /* 0x0000000c1a0472a5 */ /* 0x008fe2000f8e00ff */
[----:B------:R-:W2:Y:S01]  /*11e0*/  LDCU.64 UR8, c[0x0][0xb28] ;  /* 0x00016500ff0877ac */ /* 0x000ea20008000a00 */
[----:B----4-:R-:W-:Y:S02]  /*11f0*/  UIMAD.WIDE.U32 UR10, UR6, UR12, URZ ;  /* 0x0000000c060a72a5 */ /* 0x010fe4000f8e00ff */
[----:B------:R-:W-:-:S02]  /*1200*/  USHF.R.U32.HI UR5, URZ, UR13, UR5 ;  /* 0x0000000dff057299 */ /* 0x000fc40008011605 */
[----:B------:R-:W-:Y:S02]  /*1210*/  UISETP.NE.AND UP2, UPT, UR19, 0x1, UPT ;  /* 0x000000011300788c */ /* 0x000fe4000bf45270 */
[----:B------:R-:W-:Y:S01]  /*1220*/  USEL UR5, UR26, UR5, !UP0 ;  /* 0x000000051a057287 */ /* 0x000fe2000c000000 */
[----:B------:R-:W-:Y:S01]  /*1230*/  UMOV UR10, UR11 ;  /* 0x0000000b000a7c82 */ /* 0x000fe20008000000 */
[----:B------:R-:W-:Y:S02]  /*1240*/  UIMAD.WIDE.U32 UR16, UR27, UR15, URZ ;  /* 0x0000000f1b1072a5 */ /* 0x000fe4000f8e00ff */
[----:B------:R-:W-:Y:S02]  /*1250*/  @UP0 USHF.R.U32.HI UR6, URZ, UR13, UR10 ;  /* 0x0000000dff060299 */ /* 0x000fe4000801160a */
[----:B------:R-:W-:Y:S02]  /*1260*/  UISETP.NE.AND UP0, UPT, UR14, 0x1, UPT ;  /* 0x000000010e00788c */ /* 0x000fe4000bf05270 */
[----:B-1----:R-:W-:-:S02]  /*1270*/  UIMAD.WIDE.U32 UR10, UR7, UR15, URZ ;  /* 0x0000000f070a72a5 */ /* 0x002fc4000f8e00ff */
[----:B--2---:R-:W-:Y:S01]  /*1280*/  UIMAD.WIDE.U32 UR12, UR6, UR8, URZ ;  /* 0x00000008060c72a5 */ /* 0x004fe2000f8e00ff */
[----:B------:R-:W-:Y:S02]  /*1290*/  UMOV UR4, UR17 ;  /* 0x0000001100047c82 */ /* 0x000fe40008000000 */
[----:B------:R-:W-:Y:S02]  /*12a0*/  USHF.R.U32.HI UR4, URZ, UR21, UR4 ;  /* 0x00000015ff047299 */ /* 0x000fe40008011604 */
[----:B------:R-:W-:Y:S02]  /*12b0*/  UMOV UR10, UR11 ;  /* 0x0000000b000a7c82 */ /* 0x000fe40008000000 */
[----:B------:R-:W-:Y:S01]  /*12c0*/  UMOV UR12, UR13 ;  /* 0x0000000d000c7c82 */ /* 0x000fe20008000000 */
[----:B------:R-:W-:Y:S02]  /*12d0*/  @UP0 USHF.R.U32.HI UR7, URZ, UR21, UR10 ;  /* 0x00000015ff070299 */ /* 0x000fe4000801160a */
[----:B------:R-:W-:-:S02]  /*12e0*/  USEL UR4, UR27, UR4, !UP0 ;  /* 0x000000041b047287 */ /* 0x000fc4000c000000 */
[----:B------:R-:W-:Y:S02]  /*12f0*/  UIMAD.WIDE.U32 UR10, UR7, UR8, URZ ;  /* 0x00000008070a72a5 */ /* 0x000fe4000f8e00ff */
[----:B------:R-:W-:Y:S02]  /*1300*/  @UP2 USHF.R.U32.HI UR6, URZ, UR9, UR12 ;  /* 0x00000009ff062299 */ /* 0x000fe4000801160c */
[----:B------:R-:W-:-:S03]  /*1310*/  UIMAD.WIDE.U32 UR12, UR4, UR8, URZ ;  /* 0x00000008040c72a5 */ /* 0x000fc6000f8e00ff */
[----:B------:R-:W-:Y:S02]  /*1320*/  UMOV UR10, UR11 ;  /* 0x0000000b000a7c82 */ /* 0x000fe40008000000 */
[----:B------:R-:W-:Y:S02]  /*1330*/  @UP2 USHF.R.U32.HI UR7, URZ, UR9, UR10 ;  /* 0x00000009ff072299 */ /* 0x000fe4000801160a */
[----:B------:R-:W-:Y:S02]  /*1340*/  UIMAD UR10, UR6, UR19, URZ ;  /* 0x00000013060a72a4 */ /* 0x000fe4000f8e02ff */
[----:B------:R-:W-:-:S04]  /*1350*/  UIMAD UR7, UR7, UR19, URZ ;  /* 0x00000013070772a4 */ /* 0x000fc8000f8e02ff */
[----:B------:R-:W-:-:S03]  /*1360*/  UISETP.GE.AND UP0, UPT, UR4, UR7, UPT ;  /* 0x000000070400728c */ /* 0x000fc6000bf06270 */
[----:B------:R-:W-:Y:S01]  /*1370*/  UMOV UR7, UR13 ;  /* 0x0000000d00077c82 */ /* 0x000fe20008000000 */
[----:B------:R-:W-:Y:S02]  /*1380*/  UISETP.GE.OR UP0, UPT, UR5, UR10, UP0 ;  /* 0x0000000a0500728c */ /* 0x000fe40008706670 */
[----:B------:R-:W-:Y:S02]  /*1390*/  UIMAD.WIDE.U32 UR10, UR5, UR8, URZ ;  /* 0x00000008050a72a5 */ /* 0x000fe4000f8e00ff */
[----:B------:R-:W-:Y:S02]  /*13a0*/  USHF.R.U32.HI UR7, URZ, UR9, UR7 ;  /* 0x00000009ff077299 */ /* 0x000fe40008011607 */
[----:B------:R-:W-:Y:S02]  /*13b0*/  UIADD3 UR10, UPT, UPT, -UR4, URZ, URZ ;  /* 0x000000ff040a7290 */ /* 0x000fe4000fffe1ff */
[----:B------:R-:W-:Y:S02]  /*13c0*/  USEL UR7, UR4, UR7, !UP2 ;  /* 0x0000000704077287 */ /* 0x000fe4000d000000 */
[----:B------:R-:W-:Y:S01]  /*13d0*/  UIMAD UR10, UR14, UR10, UR27 ;  /* 0x0000000a0e0a72a4 */ /* 0x000fe2000f8e021b */
[----:B------:R-:W-:Y:S01]  /*13e0*/  @!UP0 UMOV UR8, UR11 ;  /* 0x0000000b00088c82 */ /* 0x000fe20008000000 */
[----:B------:R-:W-:-:S02]  /*13f0*/  UIADD3 UR11, UPT, UPT, -UR5, URZ, URZ ;  /* 0x000000ff050b7290 */ /* 0x000fc4000fffe1ff */
[----:B------:R-:W-:Y:S02]  /*1400*/  @!UP0 USHF.R.U32.HI UR8, URZ, UR9, UR8 ;  /* 0x00000009ff088299 */ /* 0x000fe40008011608 */
[----:B------:R-:W-:Y:S02]  /*1410*/  UIADD3 UR9, UPT, UPT, -UR7, URZ, URZ ;  /* 0x000000ff07097290 */ /* 0x000fe4000fffe1ff */
[----:B------:R-:W-:Y:S02]  /*1420*/  @!UP0 USEL UR8, UR5, UR8, !UP2 ;  /* 0x0000000805088287 */ /* 0x000fe4000d000000 */
[----:B------:R-:W-:Y:S02]  /*1430*/  UIMAD UR9, UR19, UR9, UR4 ;  /* 0x00000009130972a4 */ /* 0x000fe4000f8e0204 */
[----:B------:R-:W-:Y:S02]  /*1440*/  @!UP0 UIADD3 UR7, UPT, UPT, UR7, -UR8, URZ ;  /* 0x8000000807078290 */ /* 0x000fe4000fffe0ff */
[----:B------:R-:W-:-:S02]  /*1450*/  @!UP0 UIMAD UR6, UR9, UR6, UR8 ;  /* 0x00000006090682a4 */ /* 0x000fc4000f8e0208 */
[----:B------:R-:W-:Y:S02]  /*1460*/  @!UP0 UIMAD UR4, UR7, UR19, UR5 ;  /* 0x00000013070482a4 */ /* 0x000fe4000f8e0205 */
[----:B------:R-:W-:Y:S02]  /*1470*/  UIMAD UR26, UR20, UR11, UR26 ;  /* 0x0000000b141a72a4 */ /* 0x000fe4000f8e021a */
[----:B------:R-:W-:Y:S01]  /*1480*/  UIMAD UR27, UR4, UR14, UR10 ;  /* 0x0000000e041b72a4 */ /* 0x000fe2000f8e020a */
[----:B------:R-:W-:Y:S02]  /*1490*/  @!UP0 UMOV UR5, UR6 ;  /* 0x0000000600058c82 */ /* 0x000fe40008000000 */
[----:B------:R-:W-:-:S12]  /*14a0*/  UIMAD UR26, UR5, UR20, UR26 ;  /* 0x00000014051a72a4 */ /* 0x000fd8000f8e021a */
.L_x_18:
[----:B------:R-:W-:-:S09]  /*14b0*/  UISETP.NE.AND UP0, UPT, UR22, 0x1, UPT ;  /* 0x000000011600788c */ /* 0x000fd2000bf05270 */
[----:B------:R-:W-:Y:S05]  /*14c0*/  BRA.U UP0, `(.L_x_19) ;  /* 0x0000000100407547 */ /* 0x000fea000b800000 */
[----:B------:R-:W2:Y:S01]  /*14d0*/  LDCU.128 UR8, c[0x0][0xb10] ;  /* 0x00016200ff0877ac */ /* 0x000ea20008000c00 */
[----:B------:R-:W3:Y:S01]  /*14e0*/  LDCU UR12, c[0x0][0xb0c] ;  /* 0x00016180ff0c77ac */ /* 0x000ee20008000800 */
[----:B------:R-:W4:Y:S01]  /*14f0*/  LDCU UR13, c[0x0][0xb20] ;  /* 0x00016400ff0d77ac */ /* 0x000f220008000800 */
[----:B--2---:R-:W-:Y:S02]  /*1500*/  UIMAD.WIDE.U32 UR4, UR26, UR8, URZ ;  /* 0x000000081a0472a5 */ /* 0x004fe4000f8e00ff */
[----:B------:R-:W-:Y:S02]  /*1510*/  UIMAD.WIDE.U32 UR6, UR27, UR11, URZ ;  /* 0x0000000b1b0672a5 */ /* 0x000fe4000f8e00ff */
[----:B---3--:R-:W-:Y:S02]  /*1520*/  UISETP.NE.AND UP0, UPT, UR12, 0x1, UPT ;  /* 0x000000010c00788c */ /* 0x008fe4000bf05270 */
[----:B------:R-:W-:-:S03]  /*1530*/  USHF.R.U32.HI UR5, URZ, UR9, UR5 ;  /* 0x00000009ff057299 */ /* 0x000fc60008011605 */
[----:B------:R-:W-:Y:S01]  /*1540*/  UMOV UR4, UR7 ;  /* 0x0000000700047c82 */ /* 0x000fe20008000000 */
[----:B------:R-:W-:Y:S02]  /*1550*/  USEL UR5, UR26, UR5, !UP0 ;  /* 0x000000051a057287 */ /* 0x000fe4000c000000 */
[----:B------:R-:W-:Y:S02]  /*1560*/  UISETP.NE.AND UP0, UPT, UR10, 0x1, UPT ;  /* 0x000000010a00788c */ /* 0x000fe4000bf05270 */
[----:B----4-:R-:W-:-:S04]  /*1570*/  USHF.R.U32.HI UR4, URZ, UR13, UR4 ;  /* 0x0000000dff047299 */ /* 0x010fc80008011604 */
[----:B------:R-:W-:-:S04]  /*1580*/  USEL UR4, UR27, UR4, !UP0 ;  /* 0x000000041b047287 */ /* 0x000fc8000c000000 */
[----:B------:R-:W-:Y:S02]  /*1590*/  UIADD3 UR6, UPT, UPT, UR5, -UR4, URZ ;  /* 0x8000000405067290 */ /* 0x000fe4000fffe0ff */
[----:B------:R-:W-:Y:S02]  /*15a0*/  UIADD3 UR4, UPT, UPT, -UR5, UR4, URZ ;  /* 0x0000000405047290 */ /* 0x000fe4000fffe1ff */
[----:B------:R-:W-:Y:S02]  /*15b0*/  UIMAD UR27, UR6, UR10, UR27 ;  /* 0x0000000a061b72a4 */ /* 0x000fe4000f8e021b */
[----:B------:R-:W-:-:S12]  /*15c0*/  UIMAD UR26, UR4, UR12, UR26 ;  /* 0x0000000c041a72a4 */ /* 0x000fd8000f8e021a */
.L_x_19:
[----:B------:R-:W-:Y:S01]  /*15d0*/  UISETP.NE.AND UP0, UPT, UR18, 0x2, UPT ;  /* 0x000000021200788c */ /* 0x000fe2000bf05270 */
[----:B------:R-:W-:Y:S09]  /*15e0*/  BRA.U !UP6, `(.L_x_20) ;  /* 0x000000010e0c7547 */ /* 0x000ff2000b800000 */
[----:B------:R-:W-:Y:S01]  /*15f0*/  UCGABAR_WAIT ;  /* 0x0000000000007dc7 */ /* 0x000fe20008000000 */
[----:B------:R-:W-:Y:S01]  /*1600*/  CCTL.IVALL ;  /* 0x00000000ff00798f */ /* 0x000fe20002000000 */
[----:B------:R-:W-:Y:S05]  /*1610*/  BRA `(.L_x_21) ;  /* 0x0000000000047947 */ /* 0x000fea0003800000 */
.L_x_20:
[----:B------:R-:W-:Y:S06]  /*1620*/  BAR.SYNC.DEFER_BLOCKING 0x0 ;  /* 0x0000000000007b1d */ /* 0x000fec0000010000 */
.L_x_21:
[----:B------:R-:W-:Y:S05]  /*1630*/  BRA.U UP0, `(.L_x_22) ;  /* 0x0000001500707547 */ /* 0x000fea000b800000 */
[----:B------:R-:W2:Y:S01]  /*1640*/  LDCU UR6, c[0x0][0x38c] ;  /* 0x00007180ff0677ac */ /* 0x000ea20008000800 */
[----:B------:R-:W-:Y:S01]  /*1650*/  PLOP3.LUT P1, PT, PT, PT, UP3, 0x80, 0x8 ;  /* 0x000000000008781c */ /* 0x000fe20003f2f038 */
[----:B------:R-:W-:Y:S01]  /*1660*/  IMAD.MOV.U32 R12, RZ, RZ, 0x1 ;  /* 0x00000001ff0c7424 */ /* 0x000fe200078e00ff */
[----:B------:R-:W-:Y:S01]  /*1670*/  ISETP.EQ.OR P2, PT, R0, RZ, P3 ;  /* 0x000000ff0000720c */ /* 0x000fe20001f42670 */
[----:B------:R-:W-:Y:S01]  /*1680*/  UISETP.NE.AND UP1, UPT, UR18, URZ, UPT ;  /* 0x000000ff1200728c */ /* 0x000fe2000bf25270 */
[----:B------:R-:W-:Y:S01]  /*1690*/  PLOP3.LUT P1, PT, P1, PT, PT, 0x8, 0x80 ;  /* 0x000000000080781c */ /* 0x000fe20000f2e170 */
[----:B------:R-:W-:Y:S01]  /*16a0*/  USEL UR29, URZ, 0x1, UP5 ;  /* 0x00000001ff1d7887 */ /* 0x000fe2000a800000 */
[----:B------:R-:W-:Y:S01]  /*16b0*/  CS2R R10, SRZ ;  /* 0x00000000000a7805 */ /* 0x000fe2000001ff00 */
[----:B------:R-:W-:Y:S01]  /*16c0*/  IMAD.MOV.U32 R9, RZ, RZ, RZ ;  /* 0x000000ffff097224 */ /* 0x000fe200078e00ff */
[----:B------:R-:W3:Y:S01]  /*16d0*/  LDCU UR44, c[0x0][0x370] ;  /* 0x00006e00ff2c77ac */ /* 0x000ee20008000800 */
[----:B------:R-:W-:Y:S01]  /*16e0*/  IMAD.MOV.U32 R8, RZ, RZ, 0x1 ;  /* 0x00000001ff087424 */ /* 0x000fe200078e00ff */
[----:B------:R-:W4:Y:S01]  /*16f0*/  LDCU.64 UR38, c[0x0][0x348] ;  /* 0x00006900ff2677ac */ /* 0x000f220008000a00 */
[----:B------:R-:W-:-:S02]  /*1700*/  USHF.R.U32.HI UR48, URZ, 0x6, UR23 ;  /* 0x00000006ff307899 */ /* 0x000fc40008011617 */
[----:B--2---:R-:W-:Y:S02]  /*1710*/  UIADD3 UR5, UPT, UPT, UR6, 0x7f, URZ ;  /* 0x0000007f06057890 */ /* 0x004fe4000fffe0ff */
[----:B------:R-:W-:Y:S02]  /*1720*/  UIADD3 UR49, UPT, UPT, UR6, 0xfe, URZ ;  /* 0x000000fe06317890 */ /* 0x000fe4000fffe0ff */
[----:B------:R-:W-:Y:S01]  /*1730*/  USHF.R.S32.HI UR4, URZ, 0x1f, UR5 ;  /* 0x0000001fff047899 */ /* 0x000fe20008011405 */
[----:B------:R-:W2:Y:S03]  /*1740*/  LDCU UR43, c[0x0][0x374] ;  /* 0x00006e80ff2b77ac */ /* 0x000ea60008000800 */
[----:B------:R-:W-:Y:S02]  /*1750*/  ULEA.HI UR4, UR4, UR5, URZ, 0x7 ;  /* 0x0000000504047291 */ /* 0x000fe4000f8f38ff */
[----:B------:R-:W-:-:S02]  /*1760*/  USEL UR29, UR29, 0x2, UP1 ;  /* 0x000000021d1d7887 */ /* 0x000fc40008800000 */
[----:B------:R-:W-:Y:S02]  /*1770*/  USHF.R.S32.HI UR46, URZ, 0x7, UR4 ;  /* 0x00000007ff2e7899 */ /* 0x000fe40008011404 */
[----:B------:R-:W-:Y:S02]  /*1780*/  UIADD3 UR4, UPT, UPT, UR6, -0x1, URZ ;  /* 0xffffffff06047890 */ /* 0x000fe4000fffe0ff */
[----:B------:R-:W-:Y:S02]  /*1790*/  UISETP.LT.U32.AND UP0, UPT, UR46, 0x6, UPT ;  /* 0x000000062e00788c */ /* 0x000fe4000bf01070 */
[----:B------:R-:W-:Y:S02]  /*17a0*/  UISETP.GE.U32.AND UP2, UPT, UR4, -0xff, UPT ;  /* 0xffffff010400788c */ /* 0x000fe4000bf46070 */
[----:B------:R-:W-:Y:S01]  /*17b0*/  USEL UR45, UR46, 0x6, UP0 ;  /* 0x000000062e2d7887 */ /* 0x000fe20008000000 */
[----:B------:R-:W-:-:S03]  /*17c0*/  UMOV UR21, URZ ;  /* 0x000000ff00157c82 */ /* 0x000fc60008000000 */
[----:B------:R-:W-:Y:S02]  /*17d0*/  UIADD3 UR22, UPT, UPT, UR45, -0x1, URZ ;  /* 0xffffffff2d167890 */ /* 0x000fe4000fffe0ff */
[----:B------:R-:W-:-:S03]  /*17e0*/  UIADD3 UR47, UPT, UPT, UR46, -UR45, URZ ;  /* 0x8000002d2e2f7290 */ /* 0x000fc6000fffe0ff */
[----:B------:R-:W-:-:S04]  /*17f0*/  @UP2 UIADD3 UR22, UPT, UPT, UR45, URZ, URZ ;  /* 0x000000ff2d162290 */ /* 0x000fc8000fffe0ff */
[----:B--234-:R-:W-:-:S12]  /*1800*/  UIADD3 UR22, UPT, UPT, UR22, 0x1, URZ ;  /* 0x0000000116167890 */ /* 0x01cfd8000fffe0ff */
.L_x_42:
[----:B------:R-:W-:Y:S01]  /*1810*/  UISETP.NE.AND UP0, UPT, UR54, URZ, UPT ;  /* 0x000000ff3600728c */ /* 0x000fe2000bf05270 */
[----:B------:R-:W2:Y:S08]  /*1820*/  S2UR UR54, SR_CgaCtaId ;  /* 0x00000000003679c3 */ /* 0x000eb00000008800 */
[----:B------:R-:W-:Y:S05]  /*1830*/  BRA.U UP0, `(.L_x_23) ;  /* 0x0000000100347547 */ /* 0x000fea000b800000 */
[----:B------:R-:W3:Y:S01]  /*1840*/  S2R R0, SR_CgaCtaId ;  /* 0x0000000000007919 */ /* 0x000ee20000008800 */
[----:B------:R-:W-:-:S04]  /*1850*/  MOV R2, 0x400 ;  /* 0x0000040000027802 */ /* 0x000fc80000000f00 */
[----:B---3--:R-:W-:Y:S02]  /*1860*/  LEA R0, R0, R2, 0x18 ;  /* 0x0000000200007211 */ /* 0x008fe400078ec0ff */
[----:B------:R-:W-:-:S03]  /*1870*/  SHF.L.U32 R2, R8, 0x1f, RZ ;  /* 0x0000001f08027819 */ /* 0x000fc600000006ff */
[----:B------:R-:W-:-:S04]  /*1880*/  IMAD R0, R9, 0x8, R0 ;  /* 0x0000000809007824 */ /* 0x000fc800078e0200 */
[----:B------:R-:W3:Y:S02]  /*1890*/  SYNCS.PHASECHK.TRANS64.TRYWAIT P0, [R0+URZ+0x110], R2 ;  /* 0x00011002000075a7 */ /* 0x000ee400080011ff */
[----:B---3--:R-:W-:Y:S05]  /*18a0*/  @!P0 BRA `(.L_x_24) ;  /* 0x0000006000648947 */ /* 0x008fea0003800000 */
.L_x_124:
[----:B------:R-:W-:Y:S01]  /*18b0*/  VIADD R9, R9, 0x1 ;  /* 0x0000000109097836 */ /* 0x000fe20000000000 */
[----:B------:R3:W-:Y:S04]  /*18c0*/  SYNCS.ARRIVE.TRANS64.A1T0 RZ, [R0+URZ+0x100], RZ ;  /* 0x000100ff00ff79a7 */ /* 0x0007e800081000ff */
[----:B------:R-:W-:-:S04]  /*18d0*/  ISETP.NE.AND P0, PT, R9, 0x2, PT ;  /* 0x000000020900780c */ /* 0x000fc80003f05270 */
[----:B------:R-:W-:Y:S02]  /*18e0*/  SEL R9, R9, RZ, P0 ;  /* 0x000000ff09097207 */ /* 0x000fe40000000000 */
[----:B---3--:R-:W-:-:S04]  /*18f0*/  SEL R0, RZ, 0x1, P0 ;  /* 0x00000001ff007807 */ /* 0x008fc80000000000 */
[----:B------:R-:W-:-:S07]  /*1900*/  LOP3.LUT R8, R8, R0, RZ, 0x3c, !PT ;  /* 0x0000000008087212 */ /* 0x000fce00078e3cff */
.L_x_23:
[----:B------:R-:W-:Y:S01]  /*1910*/  UMOV UR13, 0x400 ;  /* 0x00000400000d7882 */ /* 0x000fe20000000000 */
[----:B------:R-:W-:Y:S01]  /*1920*/  SHF.L.U32 R0, R12, 0x1f, RZ ;  /* 0x0000001f0c007819 */ /* 0x000fe200000006ff */
[----:B--2---:R-:W-:Y:S02]  /*1930*/  ULEA UR13, UR54, UR13, 0x18 ;  /* 0x0000000d360d7291 */ /* 0x004fe4000f8ec0ff */
[----:B------:R-:W-:Y:S02]  /*1940*/  UISETP.GE.U32.AND UP0, UPT, UR49, 0xff, UPT ;  /* 0x000000ff3100788c */ /* 0x000fe4000bf06070 */
[----:B------:R-:W-:Y:S02]  /*1950*/  ULEA UR4, UR21, UR13, 0x3 ;  /* 0x0000000d15047291 */ /* 0x000fe4000f8e18ff */
[----:B------:R-:W-:Y:S02]  /*1960*/  USHF.L.U32 UR35, UR26, 0x6, URZ ;  /* 0x000000061a237899 */ /* 0x000fe400080006ff */
[----:B------:R-:W-:Y:S01]  /*1970*/  ULEA UR19, UR27, UR48, 0x6 ;  /* 0x000000301b137291 */ /* 0x000fe2000f8e30ff */
[----:B------:R-:W-:-:S04]  /*1980*/  UMOV UR14, URZ ;  /* 0x000000ff000e7c82 */ /* 0x000fc80008000000 */
[----:B------:R2:W3:Y:S01]  /*1990*/  SYNCS.PHASECHK.TRANS64.TRYWAIT P0, [UR4+0x30], R0 ;  /* 0x00003000ff0075a7 */ /* 0x0004e20008001104 */
[----:B------:R-:W-:Y:S06]  /*19a0*/  BRA.U !UP0, `(.L_x_25) ;  /* 0x0000000108f07547 */ /* 0x000fec000b800000 */
[----:B------:R-:W-:Y:S01]  /*19b0*/  UMOV UR15, URZ ;  /* 0x000000ff000f7c82 */ /* 0x000fe20008000000 */
[----:B------:R-:W-:-:S05]  /*19c0*/  UMOV UR4, UR21 ;  /* 0x0000001500047c82 */ /* 0x000fca0008000000 */
.L_x_31:
[----:B------:R-:W-:Y:S01]  /*19d0*/  ULEA UR33, UR4, UR13, 0x3 ;  /* 0x0000000d04217291 */ /* 0x000fe2000f8e18ff */
[----:B---3--:R-:W-:Y:S01]  /*19e0*/  @!P3 MOV R2, 0x8000 ;  /* 0x000080000002b802 */ /* 0x008fe20000000f00 */
[----:B-1-3--:R-:W-:Y:S10]  /*19f0*/  @P0 BRA `(.L_x_26) ;  /* 0x00000000000c0947 */ /* 0x00aff40003800000 */
[----:B------:R-:W-:-:S04]  /*1a00*/  SHF.L.U32 R3, R12, 0x1f, RZ ;  /* 0x0000001f0c037819 */ /* 0x000fc800000006ff */
[----:B------:R-:W3:Y:S02]  /*1a10*/  SYNCS.PHASECHK.TRANS64.TRYWAIT P0, [UR33+0x30], R3 ;  /* 0x00003003ff0075a7 */ /* 0x000ee40008001121 */
[----:B---3--:R-:W-:Y:S05]  /*1a20*/  @!P0 BRA `(.L_x_27) ;  /* 0x0000006000188947 */ /* 0x008fea0003800000 */
.L_x_26:
[----:B------:R3:W-:Y:S01]  /*1a30*/  @!P3 SYNCS.ARRIVE.TRANS64 RZ, [UR33], R2 ;  /* 0x00000002ffffb9a7 */ /* 0x0007e20008000021 */
[----:B------:R-:W-:-:S04]  /*1a40*/  ULOP3.LUT UR5, UR29, 0x2, URZ, 0xfc, !UPT ;  /* 0x000000021d057892 */ /* 0x000fc8000f8efcff */
[----:B------:R-:W-:-:S09]  /*1a50*/  UISETP.NE.AND UP0, UPT, UR5, 0x2, UPT ;  /* 0x000000020500788c */ /* 0x000fd2000bf05270 */
[----:B------:R-:W-:Y:S05]  /*1a60*/  BRA.U UP0, `(.L_x_28) ;  /* 0x0000000100047547 */ /* 0x000fea000b800000 */
[----:B-1----:R-:W-:Y:S05]  /*1a70*/  BPT.TRAP 0x1 ;  /* 0x000000040000795c */ /* 0x002fea0000300000 */
.L_x_28:
[----:B------:R-:W-:Y:S04]  /*1a80*/  BSSY.RECONVERGENT B0, `(.L_x_29) ;  /* 0x0000003000007945 */ /* 0x000fe80003800200 */
[----:B------:R-:W-:Y:S05]  /*1a90*/  @P2 BRA `(.L_x_30) ;  /* 0x0000000000042947 */ /* 0x000fea0003800000 */
[----:B-1----:R-:W-:Y:S05]  /*1aa0*/  BPT.TRAP 0x1 ;  /* 0x000000040000795c */ /* 0x002fea0000300000 */
.L_x_30:
[----:B-1----:R-:W-:Y:S05]  /*1ab0*/  BSYNC.RECONVERGENT B0 ;  /* 0x0000000000007941 */ /* 0x002fea0003800200 */
.L_x_29:
[----:B------:R-:W-:Y:S02]  /*1ac0*/  UIADD3 UR5, UPT, UPT, UR4, 0x1, URZ ;  /* 0x0000000104057890 */ /* 0x000fe4000fffe0ff */
[----:B------:R-:W-:Y:S02]  /*1ad0*/  ULEA UR24, UR4, UR13, 0xe ;  /* 0x0000000d04187291 */ /* 0x000fe4000f8e70ff */
[----:B------:R-:W-:Y:S02]  /*1ae0*/  UISETP.NE.AND UP0, UPT, UR5, 0x6, UPT ;  /* 0x000000060500788c */ /* 0x000fe4000bf05270 */
[----:B------:R-:W-:Y:S02]  /*1af0*/  ULEA UR8, UR4, UR23, 0xd ;  /* 0x0000001704087291 */ /* 0x000fe4000f8e68ff */
[----:B------:R-:W-:Y:S02]  /*1b00*/  USEL UR6, URZ, 0x1, UP0 ;  /* 0x00000001ff067887 */ /* 0x000fe40008000000 */
[----:B------:R-:W-:-:S02]  /*1b10*/  USEL UR21, UR5, URZ, UP0 ;  /* 0x000000ff05157287 */ /* 0x000fc40008000000 */
[----:B------:R-:W-:Y:S02]  /*1b20*/  UIADD3 UR4, UP0, UPT, UR38, 0x180, URZ ;  /* 0x0000018026047890 */ /* 0x000fe4000ff1e0ff */
[----:B------:R-:W-:Y:S01]  /*1b30*/  ULEA UR5, UR21, UR13, 0x3 ;  /* 0x0000000d15057291 */ /* 0x000fe2000f8e18ff */
[----:B------:R-:W-:Y:S01]  /*1b40*/  LOP3.LUT R12, R12, UR6, RZ, 0x3c, !PT ;  /* 0x000000060c0c7c12 */ /* 0x000fe2000f8e3cff */
[----:B------:R-:W-:Y:S02]  /*1b50*/  USHF.L.U32 UR34, UR15, 0x7, URZ ;  /* 0x000000070f227899 */ /* 0x000fe400080006ff */
[----:B------:R-:W-:Y:S01]  /*1b60*/  UIADD3 UR15, UPT, UPT, UR15, 0x1, URZ ;  /* 0x000000010f0f7890 */ /* 0x000fe2000fffe0ff */
[----:B--2---:R-:W-:Y:S01]  /*1b70*/  SHF.L.U32 R0, R12, 0x1f, RZ ;  /* 0x0000001f0c007819 */ /* 0x004fe200000006ff */
[----:B------:R-:W-:Y:S02]  /*1b80*/  UIADD3 UR6, UP1, UPT, UR38, 0x80, URZ ;  /* 0x0000008026067890 */ /* 0x000fe4000ff3e0ff */
[----:B------:R-:W-:Y:S01]  /*1b90*/  ULEA UR8, UR8, UR13, 0x1 ;  /* 0x0000000d08087291 */ /* 0x000fe2000f8e08ff */
[----:B------:R4:W1:Y:S01]  /*1ba0*/  SYNCS.PHASECHK.TRANS64.TRYWAIT P0, [UR5+0x30], R0 ;  /* 0x00003000ff0075a7 */ /* 0x0008620008001105 */
[----:B------:R-:W-:-:S02]  /*1bb0*/  UIADD3.X UR5, UPT, UPT, URZ, UR39, URZ, UP0, !UPT ;  /* 0x00000027ff057290 */ /* 0x000fc400087fe4ff */
[----:B------:R-:W-:Y:S02]  /*1bc0*/  UISETP.NE.AND UP0, UPT, UR15, UR22, UPT ;  /* 0x000000160f00728c */ /* 0x000fe4000bf05270 */
[----:B------:R-:W-:Y:S02]  /*1bd0*/  UIADD3.X UR7, UPT, UPT, URZ, UR39, URZ, UP1, !UPT ;  /* 0x00000027ff077290 */ /* 0x000fe40008ffe4ff */
[----:B------:R-:W-:Y:S02]  /*1be0*/  UIADD3 UR32, UPT, UPT, UR24, 0x3400, URZ ;  /* 0x0000340018207890 */ /* 0x000fe4000fffe0ff */
[----:B------:R-:W-:Y:S02]  /*1bf0*/  UIADD3 UR26, UPT, UPT, UR34, 0x40, URZ ;  /* 0x00000040221a7890 */ /* 0x000fe4000fffe0ff */
[----:B------:R-:W-:Y:S02]  /*1c00*/  UIADD3 UR24, UPT, UPT, UR24, 0x5400, URZ ;  /* 0x0000540018187890 */ /* 0x000fe4000fffe0ff */
[----:B------:R-:W-:-:S02]  /*1c10*/  UIADD3 UR16, UPT, UPT, UR8, 0x1b400, URZ ;  /* 0x0001b40008107890 */ /* 0x000fc4000fffe0ff */
[----:B------:R-:W-:Y:S01]  /*1c20*/  UIADD3 UR8, UPT, UPT, UR8, 0x1d400, URZ ;  /* 0x0001d40008087890 */ /* 0x000fe2000fffe0ff */
[----:B------:R-:W-:Y:S01]  /*1c30*/  UMOV UR30, 0x0 ;  /* 0x00000000001e7882 */ /* 0x000fe20000000000 */
[----:B------:R-:W-:Y:S01]  /*1c40*/  UMOV UR31, 0x10000000 ;  /* 0x10000000001f7882 */ /* 0x000fe20000000000 */
[----:B------:R-:W-:Y:S01]  /*1c50*/  UMOV UR25, UR33 ;  /* 0x0000002100197c82 */ /* 0x000fe20008000000 */
[----:B------:R-:W-:Y:S01]  /*1c60*/  UMOV UR27, UR35 ;  /* 0x00000023001b7c82 */ /* 0x000fe20008000000 */
[----:B------:R-:W-:Y:S01]  /*1c70*/  UMOV UR28, UR36 ;  /* 0x00000024001c7c82 */ /* 0x000fe20008000000 */
[----:B------:R-:W-:Y:S01]  /*1c80*/  UMOV UR14, 0x30000 ;  /* 0x00030000000e7882 */ /* 0x000fe20000000000 */
[----:B------:R-:W-:Y:S01]  /*1c90*/  UMOV UR17, UR33 ;  /* 0x0000002100117c82 */ /* 0x000fe20008000000 */
[----:B------:R-:W-:Y:S01]  /*1ca0*/  UMOV UR20, UR36 ;  /* 0x0000002400147c82 */ /* 0x000fe20008000000 */
[----:B------:R-:W-:Y:S01]  /*1cb0*/  UMOV UR18, UR34 ;  /* 0x0000002200127c82 */ /* 0x000fe20008000000 */
[----:B------:R-:W-:Y:S01]  /*1cc0*/  UTMALDG.3D [UR32], [UR6], desc[UR30] ;  /* 0x00001e20060075b4 */ /* 0x000fe20008011000 */
[----:B------:R-:W-:Y:S01]  /*1cd0*/  UMOV UR11, UR19 ;  /* 0x00000013000b7c82 */ /* 0x000fe20008000000 */
[----:B------:R-:W-:Y:S01]  /*1ce0*/  UMOV UR12, UR36 ;  /* 0x00000024000c7c82 */ /* 0x000fe20008000000 */
[----:B------:R-:W-:Y:S01]  /*1cf0*/  UMOV UR9, UR33 ;  /* 0x0000002100097c82 */ /* 0x000fe20008000000 */
[----:B------:R-:W-:Y:S01]  /*1d00*/  UMOV UR10, UR26 ;  /* 0x0000001a000a7c82 */ /* 0x000fe20008000000 */
[----:B------:R-:W-:Y:S01]  /*1d10*/  UTMALDG.3D [UR24], [UR6], desc[UR30] ;  /* 0x00001e18060075b4 */ /* 0x000fe20008011000 */
[----:B------:R-:W-:Y:S01]  /*1d20*/  UTMALDG.3D.MULTICAST [UR16], [UR4], UR14, desc[UR30] ;  /* 0x00001e10040073b4 */ /* 0x000fe2000801180e */
[----:B------:R2:W-:Y:S02]  /*1d30*/  UTMALDG.3D.MULTICAST [UR8], [UR4], UR14, desc[UR30] ;  /* 0x00001e08040073b4 */ /* 0x0005e4000801180e */
[----:B--2---:R-:W-:Y:S01]  /*1d40*/  UMOV UR14, UR22 ;  /* 0x00000016000e7c82 */ /* 0x004fe20008000000 */
[----:B------:R-:W-:Y:S01]  /*1d50*/  UMOV UR4, UR21 ;  /* 0x0000001500047c82 */ /* 0x000fe20008000000 */
[----:B----4-:R-:W-:Y:S05]  /*1d60*/  BRA.U UP0, `(.L_x_31) ;  /* 0xfffffffd00187547 */ /* 0x010fea000b83ffff */
.L_x_25:
[----:B------:R-:W-:Y:S01]  /*1d70*/  ULEA UR4, UR21, UR13, 0x3 ;  /* 0x0000000d15047291 */ /* 0x000fe2000f8e18ff */
[----:B--2---:R-:W-:Y:S01]  /*1d80*/  SHF.L.U32 R0, R12, 0x1f, RZ ;  /* 0x0000001f0c007819 */ /* 0x004fe200000006ff */
[----:B------:R-:W-:Y:S01]  /*1d90*/  @!P1 SYNCS.ARRIVE.TRANS64.A1T0 RZ, [UR13+0x98], RZ ;  /* 0x000098ffffff99a7 */ /* 0x000fe2000810000d */
[----:B------:R-:W-:-:S06]  /*1da0*/  UISETP.GT.AND UP0, UPT, UR46, UR45, UPT ;  /* 0x0000002d2e00728c */ /* 0x000fcc000bf04270 */
[----:B-1-3--:R1:W2:Y:S03]  /*1db0*/  SYNCS.PHASECHK.TRANS64.TRYWAIT P0, [UR4+0x30], R0 ;  /* 0x00003000ff0075a7 */ /* 0x00a2a60008001104 */
[----:B------:R-:W-:Y:S05]  /*1dc0*/  BRA.U !UP0, `(.L_x_32) ;  /* 0x0000000108ec7547 */ /* 0x000fea000b800000 */
[----:B------:R-:W-:Y:S01]  /*1dd0*/  UIADD3 UR15, UPT, UPT, UR47, UR14, URZ ;  /* 0x0000000e2f0f7290 */ /* 0x000fe2000fffe0ff */
[----:B------:R-:W-:-:S11]  /*1de0*/  UMOV UR4, UR21 ;  /* 0x0000001500047c82 */ /* 0x000fd60008000000 */
.L_x_38:
[----:B------:R-:W-:Y:S01]  /*1df0*/  ULEA UR33, UR4, UR13, 0x3 ;  /* 0x0000000d04217291 */ /* 0x000fe2000f8e18ff */
[----:B--2---:R-:W-:Y:S01]  /*1e00*/  @!P3 MOV R2, 0x8000 ;  /* 0x000080000002b802 */ /* 0x004fe20000000f00 */
[----:B--2-4-:R-:W-:Y:S10]  /*1e10*/  @P0 BRA `(.L_x_33) ;  /* 0x00000000000c0947 */ /* 0x014ff40003800000 */
[----:B------:R-:W-:-:S04]  /*1e20*/  SHF.L.U32 R3, R12, 0x1f, RZ ;  /* 0x0000001f0c037819 */ /* 0x000fc800000006ff */
[----:B------:R-:W2:Y:S02]  /*1e30*/  SYNCS.PHASECHK.TRANS64.TRYWAIT P0, [UR33+0x30], R3 ;  /* 0x00003003ff0075a7 */ /* 0x000ea40008001121 */
[----:B--2---:R-:W-:Y:S05]  /*1e40*/  @!P0 BRA `(.L_x_34) ;  /* 0x0000005c00288947 */ /* 0x004fea0003800000 */
.L_x_33:
[----:B------:R2:W-:Y:S01]  /*1e50*/  @!P3 SYNCS.ARRIVE.TRANS64 RZ, [UR33], R2 ;  /* 0x00000002ffffb9a7 */ /* 0x0005e20008000021 */
[----:B------:R-:W-:-:S04]  /*1e60*/  ULOP3.LUT UR5, UR29, 0x2, URZ, 0xfc, !UPT ;  /* 0x000000021d057892 */ /* 0x000fc8000f8efcff */
[----:B------:R-:W-:-:S09]  /*1e70*/  UISETP.NE.AND UP0, UPT, UR5, 0x2, UPT ;  /* 0x000000020500788c */ /* 0x000fd2000bf05270 */
[----:B------:R-:W-:Y:S05]  /*1e80*/  BRA.U UP0, `(.L_x_35) ;  /* 0x0000000100047547 */ /* 0x000fea000b800000 */
[----:B------:R-:W-:Y:S05]  /*1e90*/  BPT.TRAP 0x1 ;  /* 0x000000040000795c */ /* 0x000fea0000300000 */
.L_x_35:
[----:B------:R-:W-:Y:S04]  /*1ea0*/  BSSY.RECONVERGENT B0, `(.L_x_36) ;  /* 0x0000003000007945 */ /* 0x000fe80003800200 */
[----:B------:R-:W-:Y:S05]  /*1eb0*/  @P2 BRA `(.L_x_37) ;  /* 0x0000000000042947 */ /* 0x000fea0003800000 */
[----:B------:R-:W-:Y:S05]  /*1ec0*/  BPT.TRAP 0x1 ;  /* 0x000000040000795c */ /* 0x000fea0000300000 */
.L_x_37:
[----:B------:R-:W-:Y:S05]  /*1ed0*/  BSYNC.RECONVERGENT B0 ;  /* 0x0000000000007941 */ /* 0x000fea0003800200 */
.L_x_36:
        /* <DEDUP_REMOVED lines=11> */
[----:B-1----:R-:W-:Y:S01]  /*1f90*/  SHF.L.U32 R0, R12, 0x1f, RZ ;  /* 0x0000001f0c007819 */ /* 0x002fe200000006ff */
[----:B------:R-:W-:Y:S02]  /*1fa0*/  UIADD3 UR6, UP1, UPT, UR38, 0x80, URZ ;  /* 0x0000008026067890 */ /* 0x000fe4000ff3e0ff */
[----:B------:R-:W-:Y:S01]  /*1fb0*/  ULEA UR8, UR8, UR13, 0x1 ;  /* 0x0000000d08087291 */ /* 0x000fe2000f8e08ff */
[----:B------:R3:W4:Y:S01]  /*1fc0*/  SYNCS.PHASECHK.TRANS64.TRYWAIT P0, [UR5+0x30], R0 ;  /* 0x00003000ff0075a7 */ /* 0x0007220008001105 */
        /* <DEDUP_REMOVED lines=16> */
[----:B------:R-:W-:Y:S01]  /*20d0*/  UTMALDG.3D [UR32], [UR6], desc[UR30] ;  /* 0x00001e20060075b4 */ /* 0x000fe20008011000 */
[----:B------:R-:W-:Y:S01]  /*20e0*/  UMOV UR18, UR34 ;  /* 0x0000002200127c82 */ /* 0x000fe20008000000 */
[----:B------:R-:W-:Y:S01]  /*20f0*/  UMOV UR11, UR19 ;  /* 0x00000013000b7c82 */ /* 0x000fe20008000000 */
[----:B------:R-:W-:Y:S01]  /*2100*/  UMOV UR12, UR36 ;  /* 0x00000024000c7c82 */ /* 0x000fe20008000000 */
[----:B------:R-:W-:Y:S01]  /*2110*/  UMOV UR9, UR33 ;  /* 0x0000002100097c82 */ /* 0x000fe20008000000 */
[----:B------:R-:W-:Y:S01]  /*2120*/  UMOV UR10, UR26 ;  /* 0x0000001a000a7c82 */ /* 0x000fe20008000000 */
[----:B------:R-:W-:Y:S01]  /*2130*/  UTMALDG.3D [UR24], [UR6], desc[UR30] ;  /* 0x00001e18060075b4 */ /* 0x000fe20008011000 */
[----:B------:R-:W-:Y:S01]  /*2140*/  UTMALDG.3D.MULTICAST [UR16], [UR4], UR37, desc[UR30] ;  /* 0x00001e10040073b4 */ /* 0x000fe20008011825 */
[----:B------:R1:W-:Y:S02]  /*2150*/  UTMALDG.3D.MULTICAST [UR8], [UR4], UR37, desc[UR30] ;  /* 0x00001e08040073b4 */ /* 0x0003e40008011825 */
[----:B-1----:R-:W-:Y:S01]  /*2160*/  UMOV UR4, UR21 ;  /* 0x0000001500047c82 */ /* 0x002fe20008000000 */
[----:B---3--:R-:W-:Y:S05]  /*2170*/  BRA.U UP0, `(.L_x_38) ;  /* 0xfffffffd001c7547 */ /* 0x008fea000b83ffff */
.L_x_32:
[C---:B------:R-:W-:Y:S01]  /*2180*/  LEA R3, R11.reuse, UR13, 0x3 ;  /* 0x0000000d0b037c11 */ /* 0x040fe2000f8e18ff */
[----:B------:R-:W-:Y:S01]  /*2190*/  NOP ;  /* 0x0000000000007918 */ /* 0x000fe20000000000 */
[----:B-1----:R-:W-:Y:S02]  /*21a0*/  SHF.L.U32 R0, R10, 0x1f, RZ ;  /* 0x0000001f0a007819 */ /* 0x002fe400000006ff */
[----:B------:R-:W-:Y:S02]  /*21b0*/  LEA R4, R11, UR13, 0x4 ;  /* 0x0000000d0b047c11 */ /* 0x000fe4000f8e20ff */
[----:B--2-4-:R-:W1:Y:S02]  /*21c0*/  SYNCS.PHASECHK.TRANS64.TRYWAIT P0, [R3+URZ+0xa0], R0 ;  /* 0x0000a000030075a7 */ /* 0x014e6400080011ff */
[----:B-1----:R-:W-:Y:S05]  /*21d0*/  @!P0 BRA `(.L_x_39) ;  /* 0x00000058005c8947 */ /* 0x002fea0003800000 */
.L_x_127:
[----:B------:R-:W2:Y:S01]  /*21e0*/  LDS.128 R4, [R4+0x130] ;  /* 0x0001300004047984 */ /* 0x000ea20000000c00 */
[----:B------:R-:W-:Y:S01]  /*21f0*/  UISETP.GE.AND UP0, UPT, UR42, 0x1, UPT ;  /* 0x000000012a00788c */ /* 0x000fe2000bf06270 */
[----:B------:R-:W-:Y:S01]  /*2200*/  @!PT LDS RZ, [RZ] ;  /* 0x00000000fffff984 */ /* 0x000fe20000000800 */
[----:B------:R-:W-:Y:S01]  /*2210*/  @!PT LDS RZ, [RZ] ;  /* 0x00000000fffff984 */ /* 0x000fe20000000800 */
[----:B------:R-:W-:Y:S01]  /*2220*/  @!PT LDS RZ, [RZ] ;  /* 0x00000000fffff984 */ /* 0x000fe20000000800 */
[----:B------:R-:W-:Y:S01]  /*2230*/  @!PT LDS RZ, [RZ] ;  /* 0x00000000fffff984 */ /* 0x000fe20000000800 */
[----:B------:R3:W-:Y:S06]  /*2240*/  MEMBAR.ALL.CTA ;  /* 0x0000000000007992 */ /* 0x0007ec0000008000 */
[----:B---3--:R-:W3:Y:S01]  /*2250*/  FENCE.VIEW.ASYNC.S ;  /* 0x00000000000073c6 */ /* 0x008ee20000000000 */
[----:B--2---:R-:W-:-:S13]  /*2260*/  LOP3.LUT P0, RZ, R6, 0x1, RZ, 0xc0, !PT ;  /* 0x0000000106ff7812 */ /* 0x004fda000780c0ff */
[----:B---3--:R-:W-:Y:S01]  /*2270*/  VOTEU.ANY UP1, P0 ;  /* 0x0000000000ff7886 */ /* 0x008fe20000020100 */
[----:B------:R-:W-:-:S13]  /*2280*/  PLOP3.LUT P0, PT, PT, PT, UP1, 0x80, 0x8 ;  /* 0x000000000008781c */ /* 0x000fda0003f0f018 */
[----:B-1----:R-:W-:Y:S02]  /*2290*/  @P0 LOP3.LUT R0, R5, 0xffff, RZ, 0xc0, !PT ;  /* 0x0000ffff05000812 */ /* 0x002fe400078ec0ff */
[----:B------:R-:W-:Y:S02]  /*22a0*/  @P0 MOV R2, R4 ;  /* 0x0000000400020202 */ /* 0x000fe40000000f00 */
[----:B------:R-:W-:Y:S01]  /*22b0*/  @P0 R2UR UR5, R0 ;  /* 0x00000000000502ca */ /* 0x000fe200000e0000 */
[----:B------:R-:W-:Y:S01]  /*22c0*/  VIADD R0, R3, 0xb0 ;  /* 0x000000b003007836 */ /* 0x000fe20000000000 */
[----:B------:R-:W-:Y:S02]  /*22d0*/  @P0 SHF.R.U32.HI R4, RZ, 0x10, R5 ;  /* 0x00000010ff040819 */ /* 0x000fe40000011605 */
[----:B------:R-:W-:Y:S02]  /*22e0*/  @P0 R2UR UR6, R2 ;  /* 0x00000000020602ca */ /* 0x000fe400000e0000 */
[----:B------:R-:W-:-:S02]  /*22f0*/  PRMT R0, RZ, 0x654, R0 ;  /* 0x00000654ff007816 */ /* 0x000fc40000000000 */
[----:B------:R-:W-:Y:S02]  /*2300*/  @P0 R2UR UR4, R4 ;  /* 0x00000000040402ca */ /* 0x000fe400000e0000 */
[----:B------:R1:W-:Y:S03]  /*2310*/  SYNCS.ARRIVE.TRANS64.RED.A1T0 RZ, [R0+URZ], RZ ;  /* 0x000000ff00ff79a7 */ /* 0x0003e600081004ff */
[----:B------:R-:W-:-:S04]  /*2320*/  @UP1 UMOV UR40, UR5 ;  /* 0x0000000500281c82 */ /* 0x000fc80008000000 */
[----:B------:R-:W-:-:S04]  /*2330*/  @UP1 UMOV UR41, UR6 ;  /* 0x0000000600291c82 */ /* 0x000fc80008000000 */
[----:B------:R-:W-:Y:S01]  /*2340*/  @UP1 UMOV UR36, UR4 ;  /* 0x0000000400241c82 */ /* 0x000fe20008000000 */
[----:B------:R-:W-:Y:S05]  /*2350*/  BRA.U !UP0, `(.L_x_40) ;  /* 0x0000000108d47547 */ /* 0x000fea000b800000 */
[----:B------:R-:W2:Y:S01]  /*2360*/  LDCU.128 UR16, c[0x0][0xb10] ;  /* 0x00016200ff1077ac */ /* 0x000ea20008000c00 */
[----:B------:R-:W3:Y:S01]  /*2370*/  LDCU UR12, c[0x0][0xb20] ;  /* 0x00016400ff0c77ac */ /* 0x000ee20008000800 */
[----:B------:R-:W4:Y:S01]  /*2380*/  LDCU UR20, c[0x0][0xb0c] ;  /* 0x00016180ff1477ac */ /* 0x000f220008000800 */
[----:B------:R-:W1:Y:S01]  /*2390*/  LDCU.64 UR8, c[0x0][0xb28] ;  /* 0x00016500ff0877ac */ /* 0x000e620008000a00 */
[----:B------:R-:W-:Y:S02]  /*23a0*/  UISETP.NE.AND UP3, UPT, UR42, 0x1, UPT ;  /* 0x000000012a00788c */ /* 0x000fe4000bf65270 */
[----:B--2---:R-:W-:Y:S02]  /*23b0*/  UIMAD.WIDE.U32 UR6, UR43, UR19, URZ ;  /* 0x000000132b0672a5 */ /* 0x004fe4000f8e00ff */
[----:B------:R-:W-:Y:S02]  /*23c0*/  UIMAD.WIDE.U32 UR4, UR44, UR16, URZ ;  /* 0x000000102c0472a5 */ /* 0x000fe4000f8e00ff */
[----:B------:R-:W-:-:S02]  /*23d0*/  UISETP.NE.AND UP0, UPT, UR18, 0x1, UPT ;  /* 0x000000011200788c */ /* 0x000fc4000bf05270 */
[----:B------:R-:W-:Y:S01]  /*23e0*/  UIMAD.WIDE.U32 UR24, UR40, UR19, URZ ;  /* 0x00000013281872a5 */ /* 0x000fe2000f8e00ff */
[----:B------:R-:W-:Y:S02]  /*23f0*/  UMOV UR6, UR7 ;  /* 0x0000000700067c82 */ /* 0x000fe40008000000 */
[----:B------:R-:W-:Y:S01]  /*2400*/  UMOV UR4, UR5 ;  /* 0x0000000500047c82 */ /* 0x000fe20008000000 */
[----:B---3--:R-:W-:Y:S02]  /*2410*/  USHF.R.U32.HI UR6, URZ, UR12, UR6 ;  /* 0x0000000cff067299 */ /* 0x008fe40008011606 */
[----:B----4-:R-:W-:Y:S02]  /*2420*/  UISETP.NE.AND UP2, UPT, UR20, 0x1, UPT ;  /* 0x000000011400788c */ /* 0x010fe4000bf45270 */
[----:B------:R-:W-:Y:S02]  /*2430*/  USHF.R.U32.HI UR4, URZ, UR17, UR4 ;  /* 0x00000011ff047299 */ /* 0x000fe40008011604 */
[----:B------:R-:W-:-:S02]  /*2440*/  USEL UR5, UR43, UR6, !UP0 ;  /* 0x000000062b057287 */ /* 0x000fc4000c000000 */
[----:B------:R-:W-:Y:S02]  /*2450*/  USEL UR6, UR44, UR4, !UP2 ;  /* 0x000000042c067287 */ /* 0x000fe4000d000000 */
[----:B-1----:R-:W-:Y:S01]  /*2460*/  UIMAD.WIDE.U32 UR10, UR5, UR8, URZ ;  /* 0x00000008050a72a5 */ /* 0x002fe2000f8e00ff */
[----:B------:R-:W-:Y:S01]  /*2470*/  UMOV UR4, UR25 ;  /* 0x0000001900047c82 */ /* 0x000fe20008000000 */
[----:B------:R-:W-:Y:S02]  /*2480*/  UIMAD.WIDE.U32 UR14, UR41, UR16, URZ ;  /* 0x00000010290e72a5 */ /* 0x000fe4000f8e00ff */
[----:B------:R-:W-:-:S03]  /*2490*/  UIMAD.WIDE.U32 UR24, UR6, UR8, URZ ;  /* 0x00000008061872a5 */ /* 0x000fc6000f8e00ff */
[----:B------:R-:W-:Y:S01]  /*24a0*/  UMOV UR10, UR11 ;  /* 0x0000000b000a7c82 */ /* 0x000fe20008000000 */
[----:B------:R-:W-:Y:S02]  /*24b0*/  USHF.R.U32.HI UR4, URZ, UR12, UR4 ;  /* 0x0000000cff047299 */ /* 0x000fe40008011604 */
[----:B------:R-:W-:Y:S01]  /*24c0*/  @UP3 USHF.R.U32.HI UR5, URZ, UR9, UR10 ;  /* 0x00000009ff053299 */ /* 0x000fe2000801160a */
[----:B------:R-:W-:Y:S01]  /*24d0*/  UMOV UR14, UR15 ;  /* 0x0000000f000e7c82 */ /* 0x000fe20008000000 */
[----:B------:R-:W-:Y:S01]  /*24e0*/  UMOV UR24, UR25 ;  /* 0x0000001900187c82 */ /* 0x000fe20008000000 */
[----:B------:R-:W-:Y:S02]  /*24f0*/  USHF.R.U32.HI UR17, URZ, UR17, UR14 ;  /* 0x00000011ff117299 */ /* 0x000fe4000801160e */
[----:B------:R-:W-:Y:S02]  /*2500*/  USEL UR4, UR40, UR4, !UP0 ;  /* 0x0000000428047287 */ /* 0x000fe4000c000000 */
[----:B------:R-:W-:-:S02]  /*2510*/  @UP3 USHF.R.U32.HI UR6, URZ, UR9, UR24 ;  /* 0x00000009ff063299 */ /* 0x000fc40008011618 */
[----:B------:R-:W-:Y:S02]  /*2520*/  UIMAD UR7, UR42, UR5, URZ ;  /* 0x000000052a0772a4 */ /* 0x000fe4000f8e02ff */
[----:B------:R-:W-:Y:S02]  /*2530*/  USEL UR5, UR41, UR17, !UP2 ;  /* 0x0000001129057287 */ /* 0x000fe4000d000000 */
[----:B------:R-:W-:Y:S02]  /*2540*/  UIMAD UR10, UR42, UR6, URZ ;  /* 0x000000062a0a72a4 */ /* 0x000fe4000f8e02ff */
[----:B------:R-:W-:Y:S02]  /*2550*/  UISETP.GE.AND UP0, UPT, UR4, UR7, UPT ;  /* 0x000000070400728c */ /* 0x000fe4000bf06270 */
[----:B------:R-:W-:Y:S02]  /*2560*/  UIMAD.WIDE.U32 UR14, UR4, UR8, URZ ;  /* 0x00000008040e72a5 */ /* 0x000fe4000f8e00ff */
[----:B------:R-:W-:-:S02]  /*2570*/  UISETP.GE.OR UP0, UPT, UR5, UR10, UP0 ;  /* 0x0000000a0500728c */ /* 0x000fc40008706670 */
[----:B------:R-:W-:Y:S02]  /*2580*/  UIMAD.WIDE.U32 UR10, UR5, UR8, URZ ;  /* 0x00000008050a72a5 */ /* 0x000fe4000f8e00ff */
[----:B------:R-:W-:Y:S01]  /*2590*/  UIADD3 UR12, UPT, UPT, -UR4, URZ, URZ ;  /* 0x000000ff040c7290 */ /* 0x000fe2000fffe1ff */
[----:B------:R-:W-:Y:S01]  /*25a0*/  UMOV UR8, UR15 ;  /* 0x0000000f00087c82 */ /* 0x000fe20008000000 */
[----:B------:R-:W-:Y:S02]  /*25b0*/  UIADD3 UR10, UPT, UPT, -UR5, URZ, URZ ;  /* 0x000000ff050a7290 */ /* 0x000fe4000fffe1ff */
[----:B------:R-:W-:-:S03]  /*25c0*/  USHF.R.U32.HI UR8, URZ, UR9, UR8 ;  /* 0x00000009ff087299 */ /* 0x000fc60008011608 */
[----:B------:R-:W-:Y:S01]  /*25d0*/  @!UP0 UMOV UR7, UR11 ;  /* 0x0000000b00078c82 */ /* 0x000fe20008000000 */
[----:B------:R-:W-:Y:S02]  /*25e0*/  UIMAD UR12, UR18, UR12, UR40 ;  /* 0x0000000c120c72a4 */ /* 0x000fe4000f8e0228 */
[----:B------:R-:W-:Y:S02]  /*25f0*/  USEL UR8, UR4, UR8, !UP3 ;  /* 0x0000000804087287 */ /* 0x000fe4000d800000 */
[----:B------:R-:W-:Y:S02]  /*2600*/  @!UP0 USHF.R.U32.HI UR7, URZ, UR9, UR7 ;  /* 0x00000009ff078299 */ /* 0x000fe40008011607 */
[----:B------:R-:W-:Y:S02]  /*2610*/  UIADD3 UR9, UPT, UPT, -UR8, URZ, URZ ;  /* 0x000000ff08097290 */ /* 0x000fe4000fffe1ff */
[----:B------:R-:W-:Y:S02]  /*2620*/  @!UP0 USEL UR7, UR5, UR7, !UP3 ;  /* 0x0000000705078287 */ /* 0x000fe4000d800000 */
[----:B------:R-:W-:-:S02]  /*2630*/  UIMAD UR9, UR42, UR9, UR4 ;  /* 0x000000092a0972a4 */ /* 0x000fc4000f8e0204 */
[----:B------:R-:W-:Y:S02]  /*2640*/  @!UP0 UIADD3 UR8, UPT, UPT, UR8, -UR7, URZ ;  /* 0x8000000708088290 */ /* 0x000fe4000fffe0ff */
[----:B------:R-:W-:Y:S02]  /*2650*/  @!UP0 UIMAD UR7, UR9, UR6, UR7 ;  /* 0x00000006090782a4 */ /* 0x000fe4000f8e0207 */
[----:B------:R-:W-:Y:S02]  /*2660*/  @!UP0 UIMAD UR4, UR42, UR8, UR5 ;  /* 0x000000082a0482a4 */ /* 0x000fe4000f8e0205 */
[----:B------:R-:W-:Y:S02]  /*2670*/  UIMAD UR6, UR20, UR10, UR41 ;  /* 0x0000000a140672a4 */ /* 0x000fe4000f8e0229 */
[----:B------:R-:W-:Y:S01]  /*2680*/  UIMAD UR40, UR4, UR18, UR12 ;  /* 0x00000012042872a4 */ /* 0x000fe2000f8e020c */
[----:B------:R-:W-:Y:S02]  /*2690*/  @!UP0 UMOV UR5, UR7 ;  /* 0x0000000700058c82 */ /* 0x000fe40008000000 */
[----:B------:R-:W-:-:S12]  /*26a0*/  UIMAD UR41, UR5, UR20, UR6 ;  /* 0x00000014052972a4 */ /* 0x000fd8000f8e0206 */
.L_x_40:
[----:B------:R-:W2:Y:S02]  /*26b0*/  LDCU UR4, c[0x0][0xb30] ;  /* 0x00016600ff0477ac */ /* 0x000ea40008000800 */
[----:B--2---:R-:W-:-:S09]  /*26c0*/  UISETP.NE.AND UP0, UPT, UR4, 0x1, UPT ;  /* 0x000000010400788c */ /* 0x004fd2000bf05270 */
[----:B------:R-:W-:Y:S05]  /*26d0*/  BRA.U UP0, `(.L_x_41) ;  /* 0x0000000100447547 */ /* 0x000fea000b800000 */
[----:B------:R-:W2:Y:S01]  /*26e0*/  LDCU.128 UR8, c[0x0][0xb10] ;  /* 0x00016200ff0877ac */ /* 0x000ea20008000c00 */
[----:B------:R-:W3:Y:S01]  /*26f0*/  LDCU UR12, c[0x0][0xb0c] ;  /* 0x00016180ff0c77ac */ /* 0x000ee20008000800 */
[----:B------:R-:W4:Y:S01]  /*2700*/  LDCU UR14, c[0x0][0xb20] ;  /* 0x00016400ff0e77ac */ /* 0x000f220008000800 */
[----:B--2---:R-:W-:Y:S02]  /*2710*/  UIMAD.WIDE.U32 UR6, UR41, UR8, URZ ;  /* 0x00000008290672a5 */ /* 0x004fe4000f8e00ff */
[----:B------:R-:W-:Y:S02]  /*2720*/  UIMAD.WIDE.U32 UR4, UR40, UR11, URZ ;  /* 0x0000000b280472a5 */ /* 0x000fe4000f8e00ff */
[----:B---3--:R-:W-:Y:S02]  /*2730*/  UISETP.NE.AND UP2, UPT, UR12, 0x1, UPT ;  /* 0x000000010c00788c */ /* 0x008fe4000bf45270 */
[----:B------:R-:W-:Y:S01]  /*2740*/  UISETP.NE.AND UP0, UPT, UR10, 0x1, UPT ;  /* 0x000000010a00788c */ /* 0x000fe2000bf05270 */
[----:B------:R-:W-:-:S02]  /*2750*/  UMOV UR6, UR7 ;  /* 0x0000000700067c82 */ /* 0x000fc40008000000 */
[----:B------:R-:W-:Y:S01]  /*2760*/  UMOV UR4, UR5 ;  /* 0x0000000500047c82 */ /* 0x000fe20008000000 */
[----:B------:R-:W-:Y:S02]  /*2770*/  USHF.R.U32.HI UR9, URZ, UR9, UR6 ;  /* 0x00000009ff097299 */ /* 0x000fe40008011606 */
[----:B----4-:R-:W-:Y:S02]  /*2780*/  USHF.R.U32.HI UR4, URZ, UR14, UR4 ;  /* 0x0000000eff047299 */ /* 0x010fe40008011604 */
[----:B------:R-:W-:Y:S02]  /*2790*/  USEL UR5, UR41, UR9, !UP2 ;  /* 0x0000000929057287 */ /* 0x000fe4000d000000 */
[----:B------:R-:W-:-:S04]  /*27a0*/  USEL UR4, UR40, UR4, !UP0 ;  /* 0x0000000428047287 */ /* 0x000fc8000c000000 */
[----:B------:R-:W-:Y:S02]  /*27b0*/  UIADD3 UR6, UPT, UPT, UR5, -UR4, URZ ;  /* 0x8000000405067290 */ /* 0x000fe4000fffe0ff */
[----:B------:R-:W-:Y:S02]  /*27c0*/  UIADD3 UR4, UPT, UPT, -UR5, UR4, URZ ;  /* 0x0000000405047290 */ /* 0x000fe4000fffe1ff */
[----:B------:R-:W-:Y:S02]  /*27d0*/  UIMAD UR40, UR6, UR10, UR40 ;  /* 0x0000000a062872a4 */ /* 0x000fe4000f8e0228 */
[----:B------:R-:W-:-:S12]  /*27e0*/  UIMAD UR41, UR4, UR12, UR41 ;  /* 0x0000000c042972a4 */ /* 0x000fd8000f8e0229 */
.L_x_41:
[----:B------:R-:W-:Y:S01]  /*27f0*/  VIADD R11, R11, 0x1 ;  /* 0x000000010b0b7836 */ /* 0x000fe20000000000 */
[----:B------:R-:W-:Y:S02]  /*2800*/  R2UR UR5, R48 ;  /* 0x00000000300572ca */ /* 0x000fe400000e0000 */
[----:B------:R-:W-:Y:S02]  /*2810*/  R2UR UR4, R47 ;  /* 0x000000002f0472ca */ /* 0x000fe400000e0000 */
[C---:B------:R-:W-:Y:S02]  /*2820*/  ISETP.NE.AND P0, PT, R11.reuse, 0x2, PT ;  /* 0x000000020b00780c */ /* 0x040fe40003f05270 */
[----:B------:R-:W-:Y:S02]  /*2830*/  PLOP3.LUT P1, PT, PT, PT, PT, 0x80, 0x8 ;  /* 0x000000000008781c */ /* 0x000fe40003f2f070 */
[----:B-1----:R-:W-:Y:S02]  /*2840*/  SEL R0, RZ, 0x1, P0 ;  /* 0x00000001ff007807 */ /* 0x002fe40000000000 */
[----:B------:R-:W-:-:S02]  /*2850*/  SEL R11, R11, RZ, P0 ;  /* 0x000000ff0b0b7207 */ /* 0x000fc40000000000 */
[----:B------:R-:W-:Y:S01]  /*2860*/  LOP3.LUT R10, R10, R0, RZ, 0x3c, !PT ;  /* 0x000000000a0a7212 */ /* 0x000fe200078e3cff */
[----:B------:R-:W-:Y:S02]  /*2870*/  UIADD3 UR26, UPT, UPT, UR41, UR5, URZ ;  /* 0x00000005291a7290 */ /* 0x000fe4000fffe0ff */
[----:B------:R-:W-:Y:S01]  /*2880*/  UIADD3 UR27, UPT, UPT, UR40, UR4, URZ ;  /* 0x00000004281b7290 */ /* 0x000fe2000fffe0ff */
[----:B------:R-:W-:Y:S11]  /*2890*/  BRA.U UP1, `(.L_x_42) ;  /* 0xffffffed01dc7547 */ /* 0x000ff6000b83ffff */
[----:B------:R-:W-:Y:S01]  /*28a0*/  UIADD3 UR13, UPT, UPT, UR13, 0x30, URZ ;  /* 0x000000300d0d7890 */ /* 0x000fe2000fffe0ff */
[----:B------:R-:W-:-:S03]  /*28b0*/  SHF.L.U32 R2, R12, 0x1f, RZ ;  /* 0x0000001f0c027819 */ /* 0x000fc600000006ff */
[----:B------:R-:W-:-:S09]  /*28c0*/  ULEA UR4, UR21, UR13, 0x3 ;  /* 0x0000000d15047291 */ /* 0x000fd2000f8e18ff */
[----:B------:R-:W1:Y:S02]  /*28d0*/  SYNCS.PHASECHK.TRANS64.TRYWAIT P0, [UR4], R2 ;  /* 0x00000002ff0075a7 */ /* 0x000e640008001104 */
[----:B-1----:R-:W-:Y:S05]  /*28e0*/  @!P0 BRA `(.L_x_43) ;  /* 0x0000005000ac8947 */ /* 0x002fea0003800000 */
.L_x_129:
[----:B------:R-:W-:-:S04]  /*28f0*/  UIADD3 UR4, UPT, UPT, UR21, 0x1, URZ ;  /* 0x0000000115047890 */ /* 0x000fc8000fffe0ff */
[----:B------:R-:W-:-:S04]  /*2900*/  UISETP.NE.AND UP0, UPT, UR4, 0x6, UPT ;  /* 0x000000060400788c */ /* 0x000fc8000bf05270 */
[----:B------:R-:W-:Y:S02]  /*2910*/  USEL UR6, URZ, 0x1, UP0 ;  /* 0x00000001ff067887 */ /* 0x000fe40008000000 */
[----:B------:R-:W-:-:S04]  /*2920*/  USEL UR4, UR4, URZ, UP0 ;  /* 0x000000ff04047287 */ /* 0x000fc80008000000 */
[----:B------:R-:W-:Y:S01]  /*2930*/  ULEA UR5, UR4, UR13, 0x3 ;  /* 0x0000000d04057291 */ /* 0x000fe2000f8e18ff */
[----:B-1----:R-:W-:-:S04]  /*2940*/  LOP3.LUT R2, R12, UR6, RZ, 0x3c, !PT ;  /* 0x000000060c027c12 */ /* 0x002fc8000f8e3cff */
[----:B------:R-:W-:-:S04]  /*2950*/  SHF.L.U32 R3, R2, 0x1f, RZ ;  /* 0x0000001f02037819 */ /* 0x000fc800000006ff */
[----:B------:R-:W1:Y:S02]  /*2960*/  SYNCS.PHASECHK.TRANS64.TRYWAIT P0, [UR5], R3 ;  /* 0x00000003ff0075a7 */ /* 0x000e640008001105 */
[----:B-1----:R-:W-:Y:S05]  /*2970*/  @!P0 BRA `(.L_x_44) ;  /* 0x0000005000a08947 */ /* 0x002fea0003800000 */
.L_x_131:
[----:B------:R-:W-:-:S04]  /*2980*/  UIADD3 UR4, UPT, UPT, UR4, 0x1, URZ ;  /* 0x0000000104047890 */ /* 0x000fc8000fffe0ff */
[----:B------:R-:W-:-:S04]  /*2990*/  UISETP.NE.AND UP0, UPT, UR4, 0x6, UPT ;  /* 0x000000060400788c */ /* 0x000fc8000bf05270 */
[----:B------:R-:W-:Y:S02]  /*29a0*/  USEL UR6, URZ, 0x1, UP0 ;  /* 0x00000001ff067887 */ /* 0x000fe40008000000 */
[----:B------:R-:W-:-:S04]  /*29b0*/  USEL UR4, UR4, URZ, UP0 ;  /* 0x000000ff04047287 */ /* 0x000fc80008000000 */
[----:B------:R-:W-:Y:S01]  /*29c0*/  ULEA UR5, UR4, UR13, 0x3 ;  /* 0x0000000d04057291 */ /* 0x000fe2000f8e18ff */
[----:B------:R-:W-:-:S04]  /*29d0*/  LOP3.LUT R2, R2, UR6, RZ, 0x3c, !PT ;  /* 0x0000000602027c12 */ /* 0x000fc8000f8e3cff */
[----:B-1----:R-:W-:-:S04]  /*29e0*/  SHF.L.U32 R3, R2, 0x1f, RZ ;  /* 0x0000001f02037819 */ /* 0x002fc800000006ff */
[----:B------:R-:W1:Y:S02]  /*29f0*/  SYNCS.PHASECHK.TRANS64.TRYWAIT P0, [UR5], R3 ;  /* 0x00000003ff0075a7 */ /* 0x000e640008001105 */
[----:B-1----:R-:W-:Y:S05]  /*2a00*/  @!P0 BRA `(.L_x_45) ;  /* 0x0000005000948947 */ /* 0x002fea0003800000 */
.L_x_133:
        /* <DEDUP_REMOVED lines=9> */
.L_x_135:
        /* <DEDUP_REMOVED lines=9> */
.L_x_137:
[----:B------:R-:W-:-:S04]  /*2b30*/  UIADD3 UR4, UPT, UPT, UR4, 0x1, URZ ;  /* 0x0000000104047890 */ /* 0x000fc8000fffe0ff */
[----:B------:R-:W-:-:S04]  /*2b40*/  UISETP.NE.AND UP0, UPT, UR4, 0x6, UPT ;  /* 0x000000060400788c */ /* 0x000fc8000bf05270 */
[----:B------:R-:W-:Y:S02]  /*2b50*/  USEL UR5, URZ, 0x1, UP0 ;  /* 0x00000001ff057887 */ /* 0x000fe40008000000 */
[----:B------:R-:W-:-:S04]  /*2b60*/  USEL UR4, UR4, URZ, UP0 ;  /* 0x000000ff04047287 */ /* 0x000fc80008000000 */
[----:B------:R-:W-:Y:S01]  /*2b70*/  ULEA UR4, UR4, UR13, 0x3 ;  /* 0x0000000d04047291 */ /* 0x000fe2000f8e18ff */
[----:B------:R-:W-:-:S04]  /*2b80*/  LOP3.LUT R2, R2, UR5, RZ, 0x3c, !PT ;  /* 0x0000000502027c12 */ /* 0x000fc8000f8e3cff */
[----:B------:R-:W-:Y:S01]  /*2b90*/  SHF.L.U32 R2, R2, 0x1f, RZ ;  /* 0x0000001f02027819 */ /* 0x000fe200000006ff */
[----:B-1----:R-:W-:-:S07]  /*2ba0*/  IMAD.U32 R0, RZ, RZ, UR4 ;  /* 0x00000004ff007e24 */ /* 0x002fce000f8e00ff */
.L_x_48:
[----:B-1----:R1:W2:Y:S02]  /*2bb0*/  SYNCS.PHASECHK.TRANS64.TRYWAIT P0, [R0+URZ], R2 ;  /* 0x00000002000075a7 */ /* 0x0022a400080011ff */
[----:B--2---:R-:W-:Y:S05]  /*2bc0*/  @!P0 NANOSLEEP.SYNCS 0x989680 ;  /* 0x009896800000895d */ /* 0x004fea0003900000 */
[----:B------:R-:W2:Y:S02]  /*2bd0*/  @!P0 SYNCS.PHASECHK.TRANS64 P0, [R0+URZ], R2 ;  /* 0x00000002000085a7 */ /* 0x000ea400080010ff */
[----:B--2---:R-:W-:Y:S05]  /*2be0*/  @P0 EXIT ;  /* 0x000000000000094d */ /* 0x004fea0003800000 */
[----:B------:R-:W-:Y:S05]  /*2bf0*/  BRA `(.L_x_48) ;  /* 0xfffffffc00ec7947 */ /* 0x000fea000383ffff */
.L_x_22:
[----:B------:R-:W-:-:S04]  /*2c00*/  UISETP.NE.AND UP0, UPT, UR54, URZ, UPT ;  /* 0x000000ff3600728c */ /* 0x000fc8000bf05270 */
[----:B------:R-:W-:-:S09]  /*2c10*/  UISETP.NE.OR UP0, UPT, UR18, 0x1, UP0 ;  /* 0x000000011200788c */ /* 0x000fd20008705670 */
[----:B------:R-:W-:Y:S05]  /*2c20*/  BRA.U UP0, `(.L_x_49) ;  /* 0x0000000500487547 */ /* 0x000fea000b800000 */
[----:B------:R-:W-:Y:S01]  /*2c30*/  ISETP.GE.U32.AND P2, PT, R0, 0x2, PT ;  /* 0x000000020000780c */ /* 0x000fe20003f46070 */
[----:B------:R-:W-:Y:S01]  /*2c40*/  IMAD.MOV.U32 R12, RZ, RZ, 0x1 ;  /* 0x00000001ff0c7424 */ /* 0x000fe200078e00ff */
[----:B------:R-:W-:Y:S02]  /*2c50*/  CS2R R10, SRZ ;  /* 0x00000000000a7805 */ /* 0x000fe4000001ff00 */
[----:B------:R-:W-:Y:S01]  /*2c60*/  CS2R R8, SRZ ;  /* 0x0000000000087805 */ /* 0x000fe2000001ff00 */
[----:B------:R-:W-:Y:S01]  /*2c70*/  UMOV UR6, 0x400 ;  /* 0x0000040000067882 */ /* 0x000fe20000000000 */
[----:B------:R-:W-:Y:S01]  /*2c80*/  UMOV UR5, URZ ;  /* 0x000000ff00057c82 */ /* 0x000fe20008000000 */
[----:B------:R-:W-:-:S12]  /*2c90*/  ULEA UR6, UR54, UR6, 0x18 ;  /* 0x0000000636067291 */ /* 0x000fd8000f8ec0ff */
.L_x_53:
[----:B------:R-:W-:Y:S02]  /*2ca0*/  LEA R2, R8, UR6, 0x3 ;  /* 0x0000000608027c11 */ /* 0x000fe4000f8e18ff */
[----:B------:R-:W-:-:S03]  /*2cb0*/  SHF.L.U32 R4, R9, 0x1f, RZ ;  /* 0x0000001f09047819 */ /* 0x000fc600000006ff */
[----:B------:R-:W-:Y:S01]  /*2cc0*/  VIADD R5, R2, 0x110 ;  /* 0x0000011002057836 */ /* 0x000fe20000000000 */
[----:B------:R-:W2:Y:S02]  /*2cd0*/  SYNCS.PHASECHK.TRANS64.TRYWAIT P0, [R2+URZ+0x100], R4 ;  /* 0x00010004020075a7 */ /* 0x000ea400080011ff */
[----:B--2---:R-:W-:Y:S05]  /*2ce0*/  @!P0 BRA `(.L_x_50) ;  /* 0x0000005000248947 */ /* 0x004fea0003800000 */
.L_x_138:
[----:B------:R-:W-:Y:S01]  /*2cf0*/  ULEA UR4, UR5, UR6, 0x3 ;  /* 0x0000000605047291 */ /* 0x000fe2000f8e18ff */
[----:B--2---:R-:W-:Y:S01]  /*2d00*/  PRMT R2, RZ, 0x654, R5 ;  /* 0x00000654ff027816 */ /* 0x004fe20000000005 */
[----:B------:R-:W-:Y:S01]  /*2d10*/  @!P2 IMAD.MOV.U32 R4, RZ, RZ, 0x10 ;  /* 0x00000010ff04a424 */ /* 0x000fe200078e00ff */
[----:B------:R-:W-:Y:S01]  /*2d20*/  SHF.L.U32 R5, R12, 0x1f, RZ ;  /* 0x0000001f0c057819 */ /* 0x000fe200000006ff */
[----:B------:R-:W-:Y:S01]  /*2d30*/  UIADD3 UR7, UPT, UPT, UR4, 0xa0, URZ ;  /* 0x000000a004077890 */ /* 0x000fe2000fffe0ff */
[----:B------:R2:W-:Y:S05]  /*2d40*/  SYNCS.ARRIVE.TRANS64.RED.A1T0 RZ, [R2+URZ], RZ ;  /* 0x000000ff02ff79a7 */ /* 0x0005ea00081004ff */
[----:B------:R-:W-:Y:S01]  /*2d50*/  IMAD.U32 R6, RZ, RZ, UR7 ;  /* 0x00000007ff067e24 */ /* 0x000fe2000f8e00ff */
[----:B------:R-:W3:Y:S04]  /*2d60*/  SYNCS.PHASECHK.TRANS64.TRYWAIT P0, [UR4+0xb0], R5 ;  /* 0x0000b005ff0075a7 */ /* 0x000ee80008001104 */
[----:B------:R-:W-:Y:S01]  /*2d70*/  PRMT R6, R0, 0x654, R6 ;  /* 0x0000065400067816 */ /* 0x000fe20000000006 */
[----:B--23--:R-:W-:Y:S06]  /*2d80*/  @!P0 BRA `(.L_x_51) ;  /* 0x0000005000108947 */ /* 0x00cfec0003800000 */
.L_x_140:
[----:B------:R-:W-:Y:S01]  /*2d90*/  ULEA UR8, UR5, UR6, 0x4 ;  /* 0x0000000605087291 */ /* 0x000fe2000f8e20ff */
[----:B------:R-:W-:Y:S01]  /*2da0*/  SEL R3, R6, R3, !P2 ;  /* 0x0000000306037207 */ /* 0x000fe20005000000 */
[----:B------:R-:W-:Y:S01]  /*2db0*/  UIADD3 UR9, UPT, UPT, UR4, 0xa0, URZ ;  /* 0x000000a004097890 */ /* 0x000fe2000fffe0ff */
[----:B--2---:R-:W-:Y:S01]  /*2dc0*/  LEA R2, R11, UR6, 0x3 ;  /* 0x000000060b027c11 */ /* 0x004fe2000f8e18ff */
[----:B------:R-:W-:Y:S01]  /*2dd0*/  UIADD3 UR8, UPT, UPT, UR8, 0x130, URZ ;  /* 0x0000013008087890 */ /* 0x000fe2000fffe0ff */
[----:B------:R2:W-:Y:S01]  /*2de0*/  @!P2 SYNCS.ARRIVE.TRANS64.RED RZ, [R3+URZ], R4 ;  /* 0x0000000403ffa9a7 */ /* 0x0005e200080004ff */
[----:B------:R-:W-:Y:S01]  /*2df0*/  UIADD3 UR4, UPT, UPT, UR5, 0x1, URZ ;  /* 0x0000000105047890 */ /* 0x000fe2000fffe0ff */
[----:B------:R-:W-:-:S03]  /*2e00*/  VIADD R8, R8, 0x1 ;  /* 0x0000000108087836 */ /* 0x000fc60000000000 */
[----:B------:R-:W-:Y:S02]  /*2e10*/  UISETP.NE.AND UP0, UPT, UR4, 0x2, UPT ;  /* 0x000000020400788c */ /* 0x000fe4000bf05270 */
[----:B------:R-:W-:Y:S01]  /*2e20*/  ISETP.NE.AND P0, PT, R8, 0x2, PT ;  /* 0x000000020800780c */ /* 0x000fe20003f05270 */
[----:B------:R-:W-:Y:S06]  /*2e30*/  UGETNEXTWORKID.BROADCAST [UR8], [UR9] ;  /* 0x00000000080073ca */ /* 0x000fec0008000100 */
[----:B------:R-:W-:Y:S02]  /*2e40*/  USEL UR7, URZ, 0x1, UP0 ;  /* 0x00000001ff077887 */ /* 0x000fe40008000000 */
[----:B------:R-:W-:-:S04]  /*2e50*/  USEL UR5, UR4, URZ, UP0 ;  /* 0x000000ff04057287 */ /* 0x000fc80008000000 */
[----:B------:R-:W-:Y:S02]  /*2e60*/  LOP3.LUT R12, R12, UR7, RZ, 0x3c, !PT ;  /* 0x000000070c0c7c12 */ /* 0x000fe4000f8e3cff */
[----:B--2---:R-:W-:-:S04]  /*2e70*/  SHF.L.U32 R4, R10, 0x1f, RZ ;  /* 0x0000001f0a047819 */ /* 0x004fc800000006ff */
[----:B------:R-:W2:Y:S02]  /*2e80*/  SYNCS.PHASECHK.TRANS64.TRYWAIT P1, [R2+URZ+0xa0], R4 ;  /* 0x0000a004020075a7 */ /* 0x000ea400080211ff */
[----:B--2---:R-:W-:Y:S05]  /*2e90*/  @!P1 BRA `(.L_x_52) ;  /* 0x0000004c00e49947 */ /* 0x004fea0003800000 */
.L_x_141:
[C---:B--2---:R-:W-:Y:S01]  /*2ea0*/  LEA R4, R11.reuse, UR6, 0x4 ;  /* 0x000000060b047c11 */ /* 0x044fe2000f8e20ff */
[----:B------:R-:W-:Y:S01]  /*2eb0*/  VIADD R2, R2, 0xb0 ;  /* 0x000000b002027836 */ /* 0x000fe20000000000 */
[----:B------:R-:W-:Y:S01]  /*2ec0*/  SEL R8, R8, RZ, P0 ;  /* 0x000000ff08087207 */ /* 0x000fe20000000000 */
[----:B------:R-:W-:-:S03]  /*2ed0*/  VIADD R11, R11, 0x1 ;  /* 0x000000010b0b7836 */ /* 0x000fc60000000000 */
[----:B------:R-:W2:Y:S01]  /*2ee0*/  LDS.128 R4, [R4+0x130] ;  /* 0x0001300004047984 */ /* 0x000ea20000000c00 */
[----:B------:R-:W-:Y:S02]  /*2ef0*/  PRMT R2, RZ, 0x654, R2 ;  /* 0x00000654ff027816 */ /* 0x000fe40000000002 */
[C---:B------:R-:W-:Y:S01]  /*2f00*/  ISETP.NE.AND P1, PT, R11.reuse, 0x2, PT ;  /* 0x000000020b00780c */ /* 0x040fe20003f25270 */
[----:B------:R-:W-:Y:S01]  /*2f10*/  @!PT LDS RZ, [RZ] ;  /* 0x00000000fffff984 */ /* 0x000fe20000000800 */
[----:B------:R-:W-:Y:S01]  /*2f20*/  @!PT LDS RZ, [RZ] ;  /* 0x00000000fffff984 */ /* 0x000fe20000000800 */
[----:B------:R-:W-:Y:S01]  /*2f30*/  @!PT LDS RZ, [RZ] ;  /* 0x00000000fffff984 */ /* 0x000fe20000000800 */
[----:B------:R-:W-:Y:S01]  /*2f40*/  @!PT LDS RZ, [RZ] ;  /* 0x00000000fffff984 */ /* 0x000fe20000000800 */
[----:B------:R3:W-:Y:S06]  /*2f50*/  MEMBAR.ALL.CTA ;  /* 0x0000000000007992 */ /* 0x0007ec0000008000 */
[----:B---3--:R-:W3:Y:S01]  /*2f60*/  FENCE.VIEW.ASYNC.S ;  /* 0x00000000000073c6 */ /* 0x008ee20000000000 */
[----:B------:R-:W-:Y:S01]  /*2f70*/  SEL R11, R11, RZ, P1 ;  /* 0x000000ff0b0b7207 */ /* 0x000fe20000800000 */
[----:B---3--:R3:W-:Y:S01]  /*2f80*/  SYNCS.ARRIVE.TRANS64.RED.A1T0 RZ, [R2+URZ], RZ ;  /* 0x000000ff02ff79a7 */ /* 0x0087e200081004ff */
[----:B--2---:R-:W-:-:S02]  /*2f90*/  LOP3.LUT P3, RZ, R6, 0x1, RZ, 0xc0, !PT ;  /* 0x0000000106ff7812 */ /* 0x004fc4000786c0ff */
[----:B------:R-:W-:-:S04]  /*2fa0*/  SEL R4, RZ, 0x1, P1 ;  /* 0x00000001ff047807 */ /* 0x000fc80000800000 */
[----:B------:R-:W-:Y:S02]  /*2fb0*/  LOP3.LUT R10, R10, R4, RZ, 0x3c, !PT ;  /* 0x000000040a0a7212 */ /* 0x000fe400078e3cff */
[----:B---3--:R-:W-:-:S04]  /*2fc0*/  SEL R2, RZ, 0x1, P0 ;  /* 0x00000001ff027807 */ /* 0x008fc80000000000 */
[----:B------:R-:W-:Y:S01]  /*2fd0*/  LOP3.LUT R9, R9, R2, RZ, 0x3c, !PT ;  /* 0x0000000209097212 */ /* 0x000fe200078e3cff */
[----:B------:R-:W-:Y:S06]  /*2fe0*/  @P3 BRA `(.L_x_53) ;  /* 0xfffffffc002c3947 */ /* 0x000fec000383ffff */
[----:B------:R-:W-:Y:S01]  /*2ff0*/  ULEA UR4, UR5, UR6, 0x3 ;  /* 0x0000000605047291 */ /* 0x000fe2000f8e18ff */
[----:B------:R-:W-:-:S08]  /*3000*/  SHF.L.U32 R2, R12, 0x1f, RZ ;  /* 0x0000001f0c027819 */ /* 0x000fd000000006ff */
[----:B------:R-:W2:Y:S02]  /*3010*/  SYNCS.PHASECHK.TRANS64 P0, [UR4+0xb0], R2 ;  /* 0x0000b002ff0075a7 */ /* 0x000ea40008001004 */
[----:B--2---:R-:W-:Y:S05]  /*3020*/  @P0 BRA `(.L_x_54) ;  /* 0x0000000000080947 */ /* 0x004fea0003800000 */
[----:B------:R-:W2:Y:S02]  /*3030*/  SYNCS.PHASECHK.TRANS64.TRYWAIT P0, [UR4+0xb0], R2 ;  /* 0x0000b002ff0075a7 */ /* 0x000ea40008001104 */
[----:B--2---:R-:W-:Y:S05]  /*3040*/  @!P0 BRA `(.L_x_55) ;  /* 0x0000004c008c8947 */ /* 0x004fea0003800000 */
.L_x_54:
[----:B------:R-:W-:-:S04]  /*3050*/  UIADD3 UR7, UPT, UPT, UR5, 0x1, URZ ;  /* 0x0000000105077890 */ /* 0x000fc8000fffe0ff */
[----:B------:R-:W-:-:S04]  /*3060*/  UISETP.NE.AND UP0, UPT, UR7, 0x2, UPT ;  /* 0x000000020700788c */ /* 0x000fc8000bf05270 */
[----:B------:R-:W-:Y:S02]  /*3070*/  USEL UR8, URZ, 0x1, UP0 ;  /* 0x00000001ff087887 */ /* 0x000fe40008000000 */
[----:B------:R-:W-:-:S04]  /*3080*/  USEL UR7, UR7, URZ, UP0 ;  /* 0x000000ff07077287 */ /* 0x000fc80008000000 */
[----:B------:R-:W-:Y:S01]  /*3090*/  ULEA UR7, UR7, UR6, 0x3 ;  /* 0x0000000607077291 */ /* 0x000fe2000f8e18ff */
[----:B--2---:R-:W-:-:S04]  /*30a0*/  LOP3.LUT R2, R12, UR8, RZ, 0x3c, !PT ;  /* 0x000000080c027c12 */ /* 0x004fc8000f8e3cff */
[----:B------:R-:W-:-:S04]  /*30b0*/  SHF.L.U32 R0, R2, 0x1f, RZ ;  /* 0x0000001f02007819 */ /* 0x000fc800000006ff */
[----:B------:R-:W2:Y:S02]  /*30c0*/  SYNCS.PHASECHK.TRANS64 P0, [UR7+0xb0], R0 ;  /* 0x0000b000ff0075a7 */ /* 0x000ea40008001007 */
[----:B-12---:R-:W-:Y:S05]  /*30d0*/  @P0 EXIT ;  /* 0x000000000000094d */ /* 0x006fea0003800000 */
[----:B------:R-:W-:Y:S02]  /*30e0*/  SHF.L.U32 R2, R2, 0x1f, RZ ;  /* 0x0000001f02027819 */ /* 0x000fe400000006ff */
[----:B------:R-:W-:-:S07]  /*30f0*/  MOV R0, UR7 ;  /* 0x0000000700007c02 */ /* 0x000fce0008000f00 */
.L_x_56:
[----:B-1----:R1:W2:Y:S02]  /*3100*/  SYNCS.PHASECHK.TRANS64.TRYWAIT P0, [R0+URZ+0xb0], R2 ;  /* 0x0000b002000075a7 */ /* 0x0022a400080011ff */
[----:B--2---:R-:W-:Y:S05]  /*3110*/  @!P0 NANOSLEEP.SYNCS 0x989680 ;  /* 0x009896800000895d */ /* 0x004fea0003900000 */
[----:B------:R-:W2:Y:S02]  /*3120*/  @!P0 SYNCS.PHASECHK.TRANS64 P0, [R0+URZ+0xb0], R2 ;  /* 0x0000b002000085a7 */ /* 0x000ea400080010ff */
[----:B--2---:R-:W-:Y:S05]  /*3130*/  @P0 EXIT ;  /* 0x000000000000094d */ /* 0x004fea0003800000 */
[----:B------:R-:W-:Y:S05]  /*3140*/  BRA `(.L_x_56) ;  /* 0xfffffffc00ec7947 */ /* 0x000fea000383ffff */
.L_x_49:
[----:B------:R-:W-:Y:S05]  /*3150*/  BRA.U UP4, `(.L_x_57) ;  /* 0x0000001104447547 */ /* 0x000fea000b800000 */
[----:B------:R-:W-:Y:S01]  /*3160*/  UMOV UR4, 0x40 ;  /* 0x0000004000047882 */ /* 0x000fe20000000000 */
[----:B------:R-:W-:Y:S01]  /*3170*/  NOP ;  /* 0x0000000000007918 */ /* 0x000fe20000000000 */
[----:B------:R-:W-:Y:S01]  /*3180*/  ULEA UR5, UR54, UR4, 0x18 ;  /* 0x0000000436057291 */ /* 0x000fe2000f8ec0ff */
[----:B------:R-:W-:Y:S02]  /*3190*/  UMOV UR6, 0x400 ;  /* 0x0000040000067882 */ /* 0x000fe40000000000 */
[----:B------:R-:W-:-:S06]  /*31a0*/  ULEA UR6, UR54, UR6, 0x18 ;  /* 0x0000000636067291 */ /* 0x000fcc000f8ec0ff */
[----:B------:R-:W2:Y:S02]  /*31b0*/  LDS.U8 R0, [UR5+0x1c] ;  /* 0x00001c05ff007984 */ /* 0x000ea40008000000 */
[----:B--2---:R-:W-:-:S13]  /*31c0*/  ISETP.NE.AND P0, PT, R0, RZ, PT ;  /* 0x000000ff0000720c */ /* 0x004fda0003f05270 */
[----:B------:R-:W-:Y:S05]  /*31d0*/  @P0 BRA `(.L_x_58) ;  /* 0x0000000000580947 */ /* 0x000fea0003800000 */
[----:B------:R-:W-:-:S13]  /*31e0*/  ELECT P0, URZ, PT ;  /* 0x0000000000ff782f */ /* 0x000fda0003800000 */
[----:B------:R-:W-:Y:S05]  /*31f0*/  @!P0 BRA `(.L_x_59) ;  /* 0x0000000000608947 */ /* 0x000fea0003800000 */
[----:B------:R-:W-:Y:S01]  /*3200*/  UMOV UR4, 0x10 ;  /* 0x0000001000047882 */ /* 0x000fe20000000000 */
[----:B------:R-:W-:Y:S01]  /*3210*/  HFMA2 R0, -RZ, RZ, 0, 5.9604644775390625e-08 ;  /* 0x00000001ff007431 */ /* 0x000fe200000001ff */
[----:B------:R-:W-:-:S03]  /*3220*/  MOV R3, 0xffff ;  /* 0x0000ffff00037802 */ /* 0x000fc60000000f00 */
[----:B------:R-:W-:Y:S04]  /*3230*/  DEPBAR.LE SB2, 0x36 ;  /* 0x0000ad800000791a */ /* 0x000fe80000000000 */
[----:B------:R-:W2:Y:S02]  /*3240*/  UTCATOMSWS.FIND_AND_SET.ALIGN UP0, UR4, UR4 ;  /* 0x00000004000475e3 */ /* 0x000ea40008000800 */
[----:B--2---:R-:W-:Y:S01]  /*3250*/  MOV R4, UR4 ;  /* 0x0000000400047c02 */ /* 0x004fe20008000f00 */
[----:B------:R-:W-:Y:S06]  /*3260*/  BRA.U UP0, `(.L_x_60) ;  /* 0x0000000100187547 */ /* 0x000fec000b800000 */
.L_x_61:
[----:B------:R-:W-:Y:S05]  /*3270*/  NANOSLEEP 0x64 ;  /* 0x000000640000795d */ /* 0x000fea0003800000 */
[----:B------:R-:W-:-:S05]  /*3280*/  UMOV UR4, 0x10 ;  /* 0x0000001000047882 */ /* 0x000fca0000000000 */
[----:B------:R-:W-:Y:S04]  /*3290*/  DEPBAR.LE SB2, 0x36 ;  /* 0x0000ad800000791a */ /* 0x000fe80000000000 */
[----:B------:R-:W2:Y:S02]  /*32a0*/  UTCATOMSWS.FIND_AND_SET.ALIGN UP0, UR4, UR4 ;  /* 0x00000004000475e3 */ /* 0x000ea40008000800 */
[----:B--2---:R-:W-:Y:S01]  /*32b0*/  MOV R4, UR4 ;  /* 0x0000000400047c02 */ /* 0x004fe20008000f00 */
[----:B------:R-:W-:Y:S05]  /*32c0*/  BRA.U !UP0, `(.L_x_61) ;  /* 0xfffffffd08e87547 */ /* 0x000fea000b83ffff */
.L_x_60:
[-C--:B------:R-:W-:Y:S02]  /*32d0*/  SHF.L.U32 R3, R3, R4.reuse, RZ ;  /* 0x0000000403037219 */ /* 0x080fe400000006ff */
[----:B------:R-:W-:Y:S01]  /*32e0*/  SHF.L.U32 R0, R0, R4, RZ ;  /* 0x0000000400007219 */ /* 0x000fe200000006ff */
[----:B------:R-:W-:Y:S02]  /*32f0*/  IMAD.SHL.U32 R4, R4, 0x20, RZ ;  /* 0x0000002004047824 */ /* 0x000fe400078e00ff */
[----:B------:R2:W-:Y:S04]  /*3300*/  ATOMS.OR RZ, [UR5+0x14], R3 ;  /* 0x00001403ffff798c */ /* 0x0005e8000b000005 */
[----:B------:R2:W-:Y:S04]  /*3310*/  ATOMS.OR RZ, [UR5+0x18], R0 ;  /* 0x00001800ffff798c */ /* 0x0005e8000b000005 */
[----:B------:R2:W-:Y:S01]  /*3320*/  STS [UR6+0x150], R4 ;  /* 0x00015004ff007988 */ /* 0x0005e20008000806 */
[----:B------:R-:W-:Y:S05]  /*3330*/  BRA `(.L_x_59) ;  /* 0x0000000000107947 */ /* 0x000fea0003800000 */
.L_x_58:
[----:B------:R-:W-:Y:S02]  /*3340*/  MOV R0, 0xffffffff ;  /* 0xffffffff00007802 */ /* 0x000fe40000000f00 */
[----:B------:R-:W-:-:S03]  /*3350*/  MOV R4, 0x3380 ;  /* 0x0000338000047802 */ /* 0x000fc60000000f00 */
[----:B------:R2:W-:Y:S04]  /*3360*/  STS [UR6+0x150], R0 ;  /* 0x00015000ff007988 */ /* 0x0005e80008000806 */
[----:B-12--5:R-:W-:Y:S05]  /*3370*/  CALL.REL.NOINC `($__internal_1_$__cuda_sm10x_tcgen05_guardrail_trap_phase_invalid_during_alloc) ;  /* 0x0000005000647944 */ /* 0x026fea0003c00000 */
.L_x_59:
[----:B------:R-:W-:Y:S05]  /*3380*/  WARPSYNC.ALL ;  /* 0x0000000000007948 */ /* 0x000fea0003800000 */
[----:B------:R-:W3:Y:S01]  /*3390*/  S2UR UR4, SR_CgaCtaId ;  /* 0x00000000000479c3 */ /* 0x000ee20000008800 */
[----:B------:R-:W-:Y:S01]  /*33a0*/  UMOV UR41, 0x400 ;  /* 0x0000040000297882 */ /* 0x000fe20000000000 */
[----:B------:R-:W-:-:S06]  /*33b0*/  NOP ;  /* 0x0000000000007918 */ /* 0x000fcc0000000000 */
[----:B------:R-:W-:Y:S06]  /*33c0*/  BAR.ARV 0x6, 0xa0 ;  /* 0x0182800000007b1d */ /* 0x000fec0000002000 */
[----:B------:R-:W4:Y:S01]  /*33d0*/  LDCU UR6, c[0x0][0x38c] ;  /* 0x00007180ff0677ac */ /* 0x000f220008000800 */
[----:B------:R-:W-:Y:S01]  /*33e0*/  LOP3.LUT R2, R2, 0xffff, RZ, 0xc0, !PT ;  /* 0x0000ffff02027812 */ /* 0x000fe200078ec0ff */
[----:B------:R-:W-:Y:S01]  /*33f0*/  IMAD.MOV.U32 R11, RZ, RZ, 0x1 ;  /* 0x00000001ff0b7424 */ /* 0x000fe200078e00ff */
[----:B------:R-:W-:Y:S01]  /*3400*/  CS2R R8, SRZ ;  /* 0x0000000000087805 */ /* 0x000fe2000001ff00 */
[----:B------:R-:W1:Y:S01]  /*3410*/  LDCU UR7, c[0x0][0x38c] ;  /* 0x00007180ff0777ac */ /* 0x000e620008000800 */
[----:B------:R-:W-:Y:S01]  /*3420*/  R2UR UR42, R2 ;  /* 0x00000000022a72ca */ /* 0x000fe200000e0000 */
[----:B------:R-:W-:Y:S01]  /*3430*/  IMAD.MOV.U32 R10, RZ, RZ, RZ ;  /* 0x000000ffff0a7224 */ /* 0x000fe200078e00ff */
[----:B------:R-:W-:Y:S01]  /*3440*/  UMOV UR45, URZ ;  /* 0x000000ff002d7c82 */ /* 0x000fe20008000000 */
[----:B------:R-:W-:Y:S01]  /*3450*/  UMOV UR39, URZ ;  /* 0x000000ff00277c82 */ /* 0x000fe20008000000 */
[----:B---3--:R-:W-:Y:S01]  /*3460*/  ULEA UR41, UR4, UR41, 0x18 ;  /* 0x0000002904297291 */ /* 0x008fe2000f8ec0ff */
[----:B------:R-:W-:Y:S01]  /*3470*/  UMOV UR62, 0x0 ;  /* 0x00000000003e7882 */ /* 0x000fe20000000000 */
[----:B------:R-:W-:-:S02]  /*3480*/  UMOV UR63, 0x4100490 ;  /* 0x04100490003f7882 */ /* 0x000fc40000000000 */
[----:B------:R-:W-:Y:S02]  /*3490*/  UIADD3 UR5, UPT, UPT, UR41, 0x3400, URZ ;  /* 0x0000340029057890 */ /* 0x000fe4000fffe0ff */
[----:B------:R-:W-:Y:S02]  /*34a0*/  UIADD3 UR4, UPT, UPT, UR41, 0x1b400, URZ ;  /* 0x0001b40029047890 */ /* 0x000fe4000fffe0ff */
[----:B----4-:R-:W-:Y:S01]  /*34b0*/  UIADD3 UR6, UPT, UPT, UR6, 0x7f, URZ ;  /* 0x0000007f06067890 */ /* 0x010fe2000fffe0ff */
[----:B--2---:R-:W2:Y:S01]  /*34c0*/  LDS R0, [UR41+0x150] ;  /* 0x00015029ff007984 */ /* 0x004ea20008000800 */
[----:B------:R-:W-:Y:S02]  /*34d0*/  USHF.R.U32.HI UR5, URZ, 0x4, UR5 ;  /* 0x00000004ff057899 */ /* 0x000fe40008011605 */
[----:B------:R-:W-:Y:S02]  /*34e0*/  USHF.R.S32.HI UR47, URZ, 0x1f, UR6 ;  /* 0x0000001fff2f7899 */ /* 0x000fe40008011406 */
[----:B------:R-:W-:-:S02]  /*34f0*/  USHF.R.U32.HI UR4, URZ, 0x4, UR4 ;  /* 0x00000004ff047899 */ /* 0x000fc40008011604 */
[----:B------:R-:W-:Y:S02]  /*3500*/  ULEA.HI UR47, UR47, UR6, URZ, 0x7 ;  /* 0x000000062f2f7291 */ /* 0x000fe4000f8f38ff */
[----:B------:R-:W-:Y:S02]  /*3510*/  ULOP3.LUT UR5, UR5, 0x3fff, URZ, 0xc0, !UPT ;  /* 0x00003fff05057892 */ /* 0x000fe4000f8ec0ff */
[----:B------:R-:W-:Y:S02]  /*3520*/  USHF.R.S32.HI UR47, URZ, 0x7, UR47 ;  /* 0x00000007ff2f7899 */ /* 0x000fe4000801142f */
[----:B------:R-:W-:Y:S02]  /*3530*/  ULOP3.LUT UR4, UR4, 0x3fff, URZ, 0xc0, !UPT ;  /* 0x00003fff04047892 */ /* 0x000fe4000f8ec0ff */
[----:B------:R-:W-:Y:S01]  /*3540*/  UISETP.LT.AND UP0, UPT, UR47, 0x1, UPT ;  /* 0x000000012f00788c */ /* 0x000fe2000bf01270 */
[----:B------:R-:W-:Y:S01]  /*3550*/  UMOV UR60, 0x0 ;  /* 0x00000000003c7882 */ /* 0x000fe20000000000 */
[----:B------:R-:W-:-:S02]  /*3560*/  UMOV UR61, 0x4100490 ;  /* 0x04100490003d7882 */ /* 0x000fc40000000000 */
[----:B------:R-:W-:Y:S01]  /*3570*/  USEL UR64, UR47, 0x1, !UP0 ;  /* 0x000000012f407887 */ /* 0x000fe2000c000000 */
[----:B------:R-:W-:Y:S01]  /*3580*/  UMOV UR58, 0x0 ;  /* 0x00000000003a7882 */ /* 0x000fe20000000000 */
[----:B------:R-:W-:Y:S01]  /*3590*/  UMOV UR59, 0x4100490 ;  /* 0x04100490003b7882 */ /* 0x000fe20000000000 */
[----:B------:R-:W-:Y:S01]  /*35a0*/  UMOV UR56, 0x0 ;  /* 0x0000000000387882 */ /* 0x000fe20000000000 */
[----:B------:R-:W-:Y:S01]  /*35b0*/  UMOV UR57, 0x4100490 ;  /* 0x0410049000397882 */ /* 0x000fe20000000000 */
[----:B------:R-:W-:Y:S01]  /*35c0*/  UMOV UR54, 0x0 ;  /* 0x0000000000367882 */ /* 0x000fe20000000000 */
[----:B------:R-:W-:Y:S01]  /*35d0*/  UMOV UR55, 0x4100490 ;  /* 0x0410049000377882 */ /* 0x000fe20000000000 */
[----:B------:R-:W-:Y:S01]  /*35e0*/  UMOV UR52, 0x0 ;  /* 0x0000000000347882 */ /* 0x000fe20000000000 */
[----:B------:R-:W-:Y:S01]  /*35f0*/  UMOV UR53, 0x4100490 ;  /* 0x0410049000357882 */ /* 0x000fe20000000000 */
[----:B------:R-:W-:Y:S02]  /*3600*/  ULOP3.LUT UR43, UR5, 0x10000, URZ, 0xfc, !UPT ;  /* 0x00010000052b7892 */ /* 0x000fe4000f8efcff */
[----:B------:R-:W-:-:S02]  /*3610*/  ULOP3.LUT UR44, UR4, 0x10000, URZ, 0xfc, !UPT ;  /* 0x00010000042c7892 */ /* 0x000fc4000f8efcff */
[----:B------:R-:W-:Y:S02]  /*3620*/  UIADD3 UR64, UPT, UPT, -UR64, URZ, URZ ;  /* 0x000000ff40407290 */ /* 0x000fe4000fffe1ff */
[----:B-1----:R-:W-:Y:S01]  /*3630*/  UISETP.GE.AND UP4, UPT, UR7, 0x1, UPT ;  /* 0x000000010700788c */ /* 0x002fe2000bf86270 */
[----:B------:R-:W-:Y:S01]  /*3640*/  UMOV UR50, 0x0 ;  /* 0x0000000000327882 */ /* 0x000fe20000000000 */
[----:B------:R-:W-:Y:S01]  /*3650*/  UMOV UR51, 0x4100490 ;  /* 0x0410049000337882 */ /* 0x000fe20000000000 */
[----:B------:R-:W-:Y:S01]  /*3660*/  UMOV UR48, 0x0 ;  /* 0x0000000000307882 */ /* 0x000fe20000000000 */
[----:B--2---:R-:W-:Y:S01]  /*3670*/  R2UR UR65, R0 ;  /* 0x00000000004172ca */ /* 0x004fe200000e0000 */
[----:B------:R-:W-:-:S14]  /*3680*/  UMOV UR49, 0x4100490 ;  /* 0x0410049000317882 */ /* 0x000fdc0000000000 */
.L_x_68:
[----:B------:R-:W-:Y:S02]  /*3690*/  LEA R0, R10, UR41, 0x3 ;  /* 0x000000290a007c11 */ /* 0x000fe4000f8e18ff */
[----:B------:R-:W-:Y:S02]  /*36a0*/  SHF.L.U32 R2, R9, 0x1f, RZ ;  /* 0x0000001f09027819 */ /* 0x000fe400000006ff */
[----:B------:R-:W-:Y:S01]  /*36b0*/  PLOP3.LUT P0, PT, PT, PT, UP4, 0x80, 0x8 ;  /* 0x000000000008781c */ /* 0x000fe20003f0f048 */
[----:B------:R-:W-:Y:S01]  /*36c0*/  VIADD R3, R0, 0xb0 ;  /* 0x000000b000037836 */ /* 0x000fe20000000000 */
[----:B-1----:R-:W1:Y:S02]  /*36d0*/  SYNCS.PHASECHK.TRANS64.TRYWAIT P1, [R0+URZ+0xa0], R2 ;  /* 0x0000a002000075a7 */ /* 0x002e6400080211ff */
[----:B-1-3--:R-:W-:Y:S09]  /*36e0*/  @!P1 BRA `(.L_x_62) ;  /* 0x0000004400fc9947 */ /* 0x00aff20003800000 */
.L_x_143:
[----:B------:R-:W-:Y:S01]  /*36f0*/  LEA R4, R10, UR41, 0x4 ;  /* 0x000000290a047c11 */ /* 0x000fe2000f8e20ff */
[----:B------:R-:W-:Y:S01]  /*3700*/  @UP4 ULEA UR4, UR39, UR41, 0x3 ;  /* 0x0000002927044291 */ /* 0x000fe2000f8e18ff */
[----:B------:R-:W-:Y:S01]  /*3710*/  PLOP3.LUT P2, PT, PT, PT, PT, 0x80, 0x8 ;  /* 0x000000000008781c */ /* 0x000fe20003f4f070 */
[----:B------:R-:W-:Y:S01]  /*3720*/  ULEA UR46, UR45, UR41, 0x3 ;  /* 0x000000292d2e7291 */ /* 0x000fe2000f8e18ff */
[----:B------:R-:W-:Y:S02]  /*3730*/  PRMT R3, RZ, 0x654, R3 ;  /* 0x00000654ff037816 */ /* 0x000fe40000000003 */
[----:B------:R-:W2:Y:S01]  /*3740*/  LDS.128 R4, [R4+0x130] ;  /* 0x0001300004047984 */ /* 0x000ea20000000c00 */
[----:B-1----:R-:W-:Y:S02]  /*3750*/  @P0 SHF.L.U32 R2, R8, 0x1f, RZ ;  /* 0x0000001f08020819 */ /* 0x002fe400000006ff */
[----:B------:R-:W-:Y:S01]  /*3760*/  SHF.L.U32 R0, R11, 0x1f, RZ ;  /* 0x0000001f0b007819 */ /* 0x000fe200000006ff */
[----:B------:R-:W-:Y:S01]  /*3770*/  @!PT LDS RZ, [RZ] ;  /* 0x00000000fffff984 */ /* 0x000fe20000000800 */
[----:B------:R-:W-:Y:S01]  /*3780*/  @!PT LDS RZ, [RZ] ;  /* 0x00000000fffff984 */ /* 0x000fe20000000800 */
[----:B------:R-:W-:Y:S01]  /*3790*/  @!PT LDS RZ, [RZ] ;  /* 0x00000000fffff984 */ /* 0x000fe20000000800 */
[----:B------:R-:W-:Y:S01]  /*37a0*/  @!PT LDS RZ, [RZ] ;  /* 0x00000000fffff984 */ /* 0x000fe20000000800 */
[----:B------:R1:W-:Y:S06]  /*37b0*/  MEMBAR.ALL.CTA ;  /* 0x0000000000007992 */ /* 0x0003ec0000008000 */
[----:B-1----:R-:W1:Y:S02]  /*37c0*/  FENCE.VIEW.ASYNC.S ;  /* 0x00000000000073c6 */ /* 0x002e640000000000 */
[----:B-1----:R1:W-:Y:S01]  /*37d0*/  SYNCS.ARRIVE.TRANS64.RED.A1T0 RZ, [R3+URZ], RZ ;  /* 0x000000ff03ff79a7 */ /* 0x0023e200081004ff */
[----:B------:R1:W3:Y:S01]  /*37e0*/  @P0 SYNCS.PHASECHK.TRANS64.TRYWAIT P2, [UR4], R2 ;  /* 0x00000002ff0005a7 */ /* 0x0002e20008041104 */
[----:B------:R-:W-:Y:S01]  /*37f0*/  ULEA.HI UR4, UR45, UR45, URZ, 0x1 ;  /* 0x0000002d2d047291 */ /* 0x000fe2000f8f08ff */
[----:B--2---:R-:W-:-:S03]  /*3800*/  LOP3.LUT P1, RZ, R6, 0x1, RZ, 0xc0, !PT ;  /* 0x0000000106ff7812 */ /* 0x004fc6000782c0ff */
[----:B------:R-:W-:Y:S02]  /*3810*/  USHF.L.U32 UR5, UR4, 0x5, URZ ;  /* 0x0000000504057899 */ /* 0x000fe400080006ff */
[----:B------:R-:W-:Y:S02]  /*3820*/  ULOP3.LUT UR36, UR4, 0xffe, URZ, 0xc0, !UPT ;  /* 0x00000ffe04247892 */ /* 0x000fe4000f8ec0ff */
[----:B------:R-:W-:Y:S02]  /*3830*/  ULOP3.LUT UR4, UR5, 0xffffffc0, URZ, 0xc0, !UPT ;  /* 0xffffffc005047892 */ /* 0x000fe4000f8ec0ff */
[----:B------:R-:W-:Y:S02]  /*3840*/  UIADD3 UR36, UPT, UPT, -UR36, UR45, URZ ;  /* 0x0000002d24247290 */ /* 0x000fe4000fffe1ff */
[----:B------:R-:W-:Y:S01]  /*3850*/  UIADD3 UR4, UPT, UPT, UR65, UR4, URZ ;  /* 0x0000000441047290 */ /* 0x000fe2000fffe0ff */
[----:B------:R-:W2:Y:S03]  /*3860*/  SYNCS.PHASECHK.TRANS64.TRYWAIT P0, [UR46+0xe0], R0 ;  /* 0x0000e000ff0075a7 */ /* 0x000ea6000800112e */
[----:B------:R-:W-:Y:S01]  /*3870*/  ULEA UR36, UR36, UR4, 0x14 ;  /* 0x0000000424247291 */ /* 0x000fe2000f8ea0ff */
[----:B-123--:R-:W-:Y:S11]  /*3880*/  @!P0 BRA `(.L_x_63) ;  /* 0x0000004400a88947 */ /* 0x00eff60003800000 */
.L_x_145:
[----:B------:R-:W-:Y:S01]  /*3890*/  IADD3 R10, PT, PT, R10, 0x1, RZ ;  /* 0x000000010a0a7810 */ /* 0x000fe20007ffe0ff */
[----:B------:R-:W-:Y:S06]  /*38a0*/  BRA.U !UP4, `(.L_x_64) ;  /* 0x000000050c107547 */ /* 0x000fec000b800000 */
[----:B------:R-:W-:Y:S01]  /*38b0*/  UPLOP3.LUT UP2, UPT, UPT, UPT, UPT, 0x40, 0x4 ;  /* 0x000000000004789c */ /* 0x000fe20003f4e870 */
[----:B------:R-:W-:Y:S01]  /*38c0*/  UMOV UR38, UR64 ;  /* 0x0000004000267c82 */ /* 0x000fe20008000000 */
[----:B------:R-:W-:Y:S01]  /*38d0*/  UMOV UR37, UR47 ;  /* 0x0000002f00257c82 */ /* 0x000fe20008000000 */
[----:B------:R-:W-:-:S08]  /*38e0*/  UMOV UR5, UR39 ;  /* 0x0000002700057c82 */ /* 0x000fd00008000000 */
.L_x_67:
[----:B------:R-:W-:Y:S02]  /*38f0*/  UIADD3 UR38, UPT, UPT, UR38, 0x1, URZ ;  /* 0x0000000126267890 */ /* 0x000fe4000fffe0ff */
[----:B------:R-:W-:Y:S02]  /*3900*/  ULEA UR7, UR5, UR41, 0x3 ;  /* 0x0000002905077291 */ /* 0x000fe4000f8e18ff */
[----:B------:R-:W-:Y:S01]  /*3910*/  UISETP.NE.AND UP3, UPT, UR38, URZ, UPT ;  /* 0x000000ff2600728c */ /* 0x000fe2000bf65270 */
[----:B--23--:R-:W-:Y:S10]  /*3920*/  @P2 BRA `(.L_x_65) ;  /* 0x00000000000c2947 */ /* 0x00cff40003800000 */
[----:B-1----:R-:W-:Y:S04]  /*3930*/  SHF.L.U32 R2, R8, 0x1f, RZ ;  /* 0x0000001f08027819 */ /* 0x002fe800000006ff */
[----:B------:R-:W1:Y:S02]  /*3940*/  SYNCS.PHASECHK.TRANS64.TRYWAIT P0, [UR7], R2 ;  /* 0x00000002ff0075a7 */ /* 0x000e640008001107 */
[----:B-1----:R-:W-:Y:S05]  /*3950*/  @!P0 BRA `(.L_x_66) ;  /* 0x00000044008c8947 */ /* 0x002fea0003800000 */
.L_x_65:
[----:B------:R-:W-:Y:S01]  /*3960*/  UISETP.NE.AND UP0, UPT, UR37, 0x1, UPT ;  /* 0x000000012500788c */ /* 0x000fe2000bf05270 */
[----:B------:R-:W-:Y:S01]  /*3970*/  PLOP3.LUT P2, PT, PT, PT, PT, 0x80, 0x8 ;  /* 0x000000000008781c */ /* 0x000fe20003f4f070 */
[----:B------:R-:W-:Y:S02]  /*3980*/  UIADD3 UR4, UPT, UPT, UR5, 0x1, URZ ;  /* 0x0000000105047890 */ /* 0x000fe4000fffe0ff */
[----:B------:R-:W-:Y:S02]  /*3990*/  UIADD3 UR40, UPT, UPT, UR7, 0x30, URZ ;  /* 0x0000003007287890 */ /* 0x000fe4000fffe0ff */
[----:B------:R-:W-:Y:S01]  /*39a0*/  UISETP.NE.AND UP1, UPT, UR4, 0x6, UPT ;  /* 0x000000060400788c */ /* 0x000fe2000bf25270 */
[----:B------:R-:W-:Y:S01]  /*39b0*/  PLOP3.LUT P0, PT, PT, PT, UP0, 0x80, 0x8 ;  /* 0x000000000008781c */ /* 0x000fe20003f0f008 */
[----:B------:R-:W-:Y:S02]  /*39c0*/  UIADD3 UR37, UPT, UPT, UR37, -0x1, URZ ;  /* 0xffffffff25257890 */ /* 0x000fe4000fffe0ff */
[----:B------:R-:W-:Y:S02]  /*39d0*/  USEL UR6, URZ, 0x1, UP1 ;  /* 0x00000001ff067887 */ /* 0x000fe40008800000 */
[----:B------:R-:W-:Y:S01]  /*39e0*/  USEL UR39, UR4, URZ, UP1 ;  /* 0x000000ff04277287 */ /* 0x000fe20008800000 */
[----:B------:R-:W-:Y:S01]  /*39f0*/  UMOV UR7, 0x40004040 ;  /* 0x4000404000077882 */ /* 0x000fe20000000000 */
[----:B------:R-:W-:Y:S02]  /*3a00*/  UMOV UR35, 0x40004040 ;  /* 0x4000404000237882 */ /* 0x000fe40000000000 */
[----:B------:R-:W-:Y:S01]  /*3a10*/  @UP0 ULEA UR4, UR39, UR41, 0x3 ;  /* 0x0000002927040291 */ /* 0x000fe2000f8e18ff */
[----:B------:R-:W-:Y:S01]  /*3a20*/  LOP3.LUT R8, R8, UR6, RZ, 0x3c, !PT ;  /* 0x0000000608087c12 */ /* 0x000fe2000f8e3cff */
[----:B------:R-:W-:Y:S01]  /*3a30*/  ULEA UR6, UR5, UR44, 0xa ;  /* 0x0000002c05067291 */ /* 0x000fe2000f8e50ff */
[----:B------:R-:W-:Y:S02]  /*3a40*/  UMOV UR33, 0x40004040 ;  /* 0x4000404000217882 */ /* 0x000fe40000000000 */
[----:B-1----:R-:W-:Y:S01]  /*3a50*/  @P0 SHF.L.U32 R0, R8, 0x1f, RZ ;  /* 0x0000001f08000819 */ /* 0x002fe200000006ff */
[----:B------:R-:W-:Y:S02]  /*3a60*/  UIADD3 UR34, UPT, UPT, UR6, 0x2, URZ ;  /* 0x0000000206227890 */ /* 0x000fe4000fffe0ff */
[----:B------:R-:W-:Y:S01]  /*3a70*/  UIADD3 UR30, UPT, UPT, UR6, 0x4, URZ ;  /* 0x00000004061e7890 */ /* 0x000fe2000fffe0ff */
[----:B------:R2:W3:Y:S01]  /*3a80*/  @P0 SYNCS.PHASECHK.TRANS64.TRYWAIT P2, [UR4], R0 ;  /* 0x00000000ff0005a7 */ /* 0x0004e20008041104 */
[----:B------:R-:W-:Y:S02]  /*3a90*/  ULEA UR4, UR5, UR43, 0xa ;  /* 0x0000002b05047291 */ /* 0x000fe4000f8e50ff */
[----:B------:R-:W-:Y:S02]  /*3aa0*/  UIADD3 UR26, UPT, UPT, UR6, 0x6, URZ ;  /* 0x00000006061a7890 */ /* 0x000fe4000fffe0ff */
        /* <DEDUP_REMOVED lines=10> */
[----:B------:R-:W-:Y:S01]  /*3b50*/  UIADD3 UR8, UPT, UPT, UR4, 0x206, URZ ;  /* 0x0000020604087890 */ /* 0x000fe2000fffe0ff */
[----:B------:R-:W-:Y:S01]  /*3b60*/  UMOV UR5, 0x40004040 ;  /* 0x4000404000057882 */ /* 0x000fe20000000000 */
[----:B------:R-:W-:Y:S01]  /*3b70*/  UMOV UR31, 0x40004040 ;  /* 0x40004040001f7882 */ /* 0x000fe20000000000 */
[----:B------:R1:W-:Y:S01]  /*3b80*/  UTCHMMA gdesc[UR4], gdesc[UR6], tmem[UR36], tmem[UR62], idesc[UR63], UP2 ;  /* 0x00ff3e06040075ea */ /* 0x0003e20009000024 */
[----:B------:R-:W-:Y:S01]  /*3b90*/  UPLOP3.LUT UP2, UPT, UPT, UPT, UPT, 0x80, 0x8 ;  /* 0x000000000008789c */ /* 0x000fe20003f4f070 */
[----:B------:R2:W-:Y:S01]  /*3ba0*/  UTCHMMA gdesc[UR32], gdesc[UR34], tmem[UR36], tmem[UR60], idesc[UR61], UPT ;  /* 0x00ff3c22200075ea */ /* 0x0005e2000b800024 */
[----:B------:R-:W-:Y:S01]  /*3bb0*/  UMOV UR29, 0x40004040 ;  /* 0x40004040001d7882 */ /* 0x000fe20000000000 */
[----:B------:R-:W-:Y:S01]  /*3bc0*/  UMOV UR27, 0x40004040 ;  /* 0x40004040001b7882 */ /* 0x000fe20000000000 */
        /* <DEDUP_REMOVED lines=12> */
[----:B------:R-:W-:Y:S01]  /*3c90*/  UMOV UR9, 0x40004040 ;  /* 0x4000404000097882 */ /* 0x000fe20000000000 */
[----:B------:R2:W-:Y:S01]  /*3ca0*/  UTCHMMA gdesc[UR12], gdesc[UR14], tmem[UR36], tmem[UR50], idesc[UR51], UPT ;  /* 0x00ff320e0c0075ea */ /* 0x0005e2000b800024 */
[----:B------:R2:W-:Y:S01]  /*3cb0*/  UTCHMMA gdesc[UR8], gdesc[UR10], tmem[UR36], tmem[UR48], idesc[UR49], UPT ;  /* 0x00ff300a080075ea */ /* 0x0005e2000b800024 */
[----:B------:R2:W-:Y:S01]  /*3cc0*/  UTCBAR.MULTICAST [UR40], URZ, UR42 ;  /* 0x000000ff280073e9 */ /* 0x0005e2000800082a */
[----:B-1----:R-:W-:Y:S01]  /*3cd0*/  UMOV UR5, UR39 ;  /* 0x0000002700057c82 */ /* 0x002fe20008000000 */
[----:B------:R-:W-:Y:S05]  /*3ce0*/  BRA.U UP3, `(.L_x_67) ;  /* 0xfffffffd03007547 */ /* 0x000fea000b83ffff */
.L_x_64:
[----:B------:R-:W-:Y:S01]  /*3cf0*/  UIADD3 UR4, UPT, UPT, UR45, 0x1, URZ ;  /* 0x000000012d047890 */ /* 0x000fe2000fffe0ff */
[C---:B------:R-:W-:Y:S01]  /*3d00*/  ISETP.NE.AND P0, PT, R10.reuse, 0x2, PT ;  /* 0x000000020a00780c */ /* 0x040fe20003f05270 */
[----:B------:R-:W-:Y:S02]  /*3d10*/  UIADD3 UR5, UPT, UPT, UR46, 0xc0, URZ ;  /* 0x000000c02e057890 */ /* 0x000fe4000fffe0ff */
[----:B------:R-:W-:Y:S01]  /*3d20*/  UISETP.NE.AND UP0, UPT, UR4, 0x4, UPT ;  /* 0x000000040400788c */ /* 0x000fe2000bf05270 */
[----:B-12---:R-:W-:Y:S02]  /*3d30*/  SEL R0, RZ, 0x1, P0 ;  /* 0x00000001ff007807 */ /* 0x006fe40000000000 */
[----:B------:R-:W-:Y:S01]  /*3d40*/  SEL R10, R10, RZ, P0 ;  /* 0x000000ff0a0a7207 */ /* 0x000fe20000000000 */
[----:B------:R-:W-:Y:S01]  /*3d50*/  USEL UR6, URZ, 0x1, UP0 ;  /* 0x00000001ff067887 */ /* 0x000fe20008000000 */
[----:B------:R-:W-:Y:S01]  /*3d60*/  LOP3.LUT R9, R9, R0, RZ, 0x3c, !PT ;  /* 0x0000000009097212 */ /* 0x000fe200078e3cff */
[----:B------:R-:W-:Y:S01]  /*3d70*/  USEL UR45, UR4, URZ, UP0 ;  /* 0x000000ff042d7287 */ /* 0x000fe20008000000 */
[----:B------:R1:W-:Y:S03]  /*3d80*/  UTCBAR [UR5], URZ ;  /* 0x000000ff050073e9 */ /* 0x0003e600080000ff */
[----:B------:R-:W-:Y:S01]  /*3d90*/  LOP3.LUT R11, R11, UR6, RZ, 0x3c, !PT ;  /* 0x000000060b0b7c12 */ /* 0x000fe2000f8e3cff */
[----:B------:R-:W-:Y:S07]  /*3da0*/  @P1 BRA `(.L_x_68) ;  /* 0xfffffff800381947 */ /* 0x000fee000383ffff */
[----:B------:R-:W2:Y:S01]  /*3db0*/  S2UR UR8, SR_CgaCtaId ;  /* 0x00000000000879c3 */ /* 0x000ea20000008800 */
[----:B------:R-:W-:Y:S01]  /*3dc0*/  ELECT P0, URZ, PT ;  /* 0x0000000000ff782f */ /* 0x000fe20003800000 */
[----:B------:R-:W-:Y:S01]  /*3dd0*/  IMAD.MOV.U32 R0, RZ, RZ, 0x1 ;  /* 0x00000001ff007424 */ /* 0x000fe200078e00ff */
[----:B------:R-:W-:Y:S01]  /*3de0*/  UIADD3 UR41, UPT, UPT, UR41, 0xe0, URZ ;  /* 0x000000e029297890 */ /* 0x000fe2000fffe0ff */
[----:B------:R-:W-:Y:S01]  /*3df0*/  SHF.L.U32 R2, R11, 0x1f, RZ ;  /* 0x0000001f0b027819 */ /* 0x000fe200000006ff */
[----:B------:R-:W-:-:S03]  /*3e00*/  UMOV UR4, 0x40 ;  /* 0x0000004000047882 */ /* 0x000fc60000000000 */
[----:B------:R-:W-:Y:S01]  /*3e10*/  UVIRTCOUNT.DEALLOC.SMPOOL 0x80 ;  /* 0x000000800000784c */ /* 0x000fe20000000000 */
[----:B--2---:R-:W-:Y:S02]  /*3e20*/  ULEA UR8, UR8, UR4, 0x18 ;  /* 0x0000000408087291 */ /* 0x004fe4000f8ec0ff */
[----:B------:R-:W-:-:S07]  /*3e30*/  ULEA UR4, UR45, UR41, 0x3 ;  /* 0x000000292d047291 */ /* 0x000fce000f8e18ff */
[----:B------:R2:W-:Y:S02]  /*3e40*/  @P0 STS.U8 [UR8+0x1c], R0 ;  /* 0x00001c00ff000988 */ /* 0x0005e40008000008 */
[----:B------:R-:W4:Y:S02]  /*3e50*/  SYNCS.PHASECHK.TRANS64.TRYWAIT P0, [UR4], R2 ;  /* 0x00000002ff0075a7 */ /* 0x000f240008001104 */
[----:B--2-4-:R-:W-:Y:S05]  /*3e60*/  @!P0 BRA `(.L_x_69) ;  /* 0x0000004000608947 */ /* 0x014fea0003800000 */
.L_x_148:
[----:B------:R-:W-:-:S04]  /*3e70*/  UIADD3 UR4, UPT, UPT, UR45, 0x1, URZ ;  /* 0x000000012d047890 */ /* 0x000fc8000fffe0ff */
[----:B------:R-:W-:-:S04]  /*3e80*/  UISETP.NE.AND UP0, UPT, UR4, 0x4, UPT ;  /* 0x000000040400788c */ /* 0x000fc8000bf05270 */
[----:B------:R-:W-:Y:S02]  /*3e90*/  USEL UR6, URZ, 0x1, UP0 ;  /* 0x00000001ff067887 */ /* 0x000fe40008000000 */
[----:B------:R-:W-:-:S04]  /*3ea0*/  USEL UR4, UR4, URZ, UP0 ;  /* 0x000000ff04047287 */ /* 0x000fc80008000000 */
[----:B-1----:R-:W-:Y:S01]  /*3eb0*/  ULEA UR5, UR4, UR41, 0x3 ;  /* 0x0000002904057291 */ /* 0x002fe2000f8e18ff */
[----:B--2---:R-:W-:-:S04]  /*3ec0*/  LOP3.LUT R2, R11, UR6, RZ, 0x3c, !PT ;  /* 0x000000060b027c12 */ /* 0x004fc8000f8e3cff */
[----:B------:R-:W-:-:S04]  /*3ed0*/  SHF.L.U32 R3, R2, 0x1f, RZ ;  /* 0x0000001f02037819 */ /* 0x000fc800000006ff */
[----:B------:R-:W1:Y:S02]  /*3ee0*/  SYNCS.PHASECHK.TRANS64.TRYWAIT P0, [UR5], R3 ;  /* 0x00000003ff0075a7 */ /* 0x000e640008001105 */
[----:B-1----:R-:W-:Y:S05]  /*3ef0*/  @!P0 BRA `(.L_x_70) ;  /* 0x0000004000548947 */ /* 0x002fea0003800000 */
.L_x_150:
        /* <DEDUP_REMOVED lines=9> */
.L_x_152:
[----:B------:R-:W-:-:S04]  /*3f90*/  UIADD3 UR4, UPT, UPT, UR4, 0x1, URZ ;  /* 0x0000000104047890 */ /* 0x000fc8000fffe0ff */
[----:B------:R-:W-:-:S04]  /*3fa0*/  UISETP.NE.AND UP0, UPT, UR4, 0x4, UPT ;  /* 0x000000040400788c */ /* 0x000fc8000bf05270 */
[----:B------:R-:W-:Y:S02]  /*3fb0*/  USEL UR5, URZ, 0x1, UP0 ;  /* 0x00000001ff057887 */ /* 0x000fe40008000000 */
[----:B------:R-:W-:-:S04]  /*3fc0*/  USEL UR4, UR4, URZ, UP0 ;  /* 0x000000ff04047287 */ /* 0x000fc80008000000 */
[----:B------:R-:W-:Y:S01]  /*3fd0*/  ULEA UR4, UR4, UR41, 0x3 ;  /* 0x0000002904047291 */ /* 0x000fe2000f8e18ff */
[----:B------:R-:W-:-:S04]  /*3fe0*/  LOP3.LUT R2, R2, UR5, RZ, 0x3c, !PT ;  /* 0x0000000502027c12 */ /* 0x000fc8000f8e3cff */
[----:B------:R-:W-:-:S04]  /*3ff0*/  SHF.L.U32 R2, R2, 0x1f, RZ ;  /* 0x0000001f02027819 */ /* 0x000fc800000006ff */
[----:B------:R-:W2:Y:S02]  /*4000*/  SYNCS.PHASECHK.TRANS64.TRYWAIT P0, [UR4], R2 ;  /* 0x00000002ff0075a7 */ /* 0x000ea40008001104 */
[----:B--2---:R-:W-:Y:S05]  /*4010*/  @!P0 BRA `(.L_x_72) ;  /* 0x00000040003c8947 */ /* 0x004fea0003800000 */
.L_x_154:
[----:B------:R-:W-:Y:S01]  /*4020*/  NOP ;  /* 0x0000000000007918 */ /* 0x000fe20000000000 */
[----:B-1----:R-:W1:Y:S01]  /*4030*/  LDS R0, [UR8+0x14] ;  /* 0x00001408ff007984 */ /* 0x002e620008000800 */
[----:B------:R-:W-:Y:S01]  /*4040*/  ULOP3.LUT UR4, UR65, 0xffff, URZ, 0xc0, !UPT ;  /* 0x0000ffff41047892 */ /* 0x000fe2000f8ec0ff */
[----:B------:R-:W-:Y:S01]  /*4050*/  UMOV UR5, 0xffff ;  /* 0x0000ffff00057882 */ /* 0x000fe20000000000 */
[----:B------:R-:W-:Y:S02]  /*4060*/  UMOV UR6, 0x1 ;  /* 0x0000000100067882 */ /* 0x000fe40000000000 */
[----:B------:R-:W-:-:S04]  /*4070*/  USHF.R.U32.HI UR4, URZ, 0x5, UR4 ;  /* 0x00000005ff047899 */ /* 0x000fc80008011604 */
[----:B------:R-:W-:Y:S02]  /*4080*/  USHF.L.U32 UR5, UR5, UR4, URZ ;  /* 0x0000000405057299 */ /* 0x000fe400080006ff */
[----:B------:R-:W-:-:S04]  /*4090*/  USHF.L.U32 UR4, UR6, UR4, URZ ;  /* 0x0000000406047299 */ /* 0x000fc800080006ff */
[----:B-1----:R-:W-:-:S04]  /*40a0*/  LOP3.LUT R0, R0, UR5, RZ, 0xc0, !PT ;  /* 0x0000000500007c12 */ /* 0x002fc8000f8ec0ff */
[----:B------:R-:W-:-:S13]  /*40b0*/  ISETP.NE.AND P0, PT, R0, UR5, PT ;  /* 0x0000000500007c0c */ /* 0x000fda000bf05270 */
[----:B------:R-:W-:Y:S05]  /*40c0*/  @P0 BRA `(.L_x_73) ;  /* 0x0000000000580947 */ /* 0x000fea0003800000 */
[----:B------:R-:W1:Y:S02]  /*40d0*/  LDS R0, [UR8+0x18] ;  /* 0x00001808ff007984 */ /* 0x000e640008000800 */
[----:B-1----:R-:W-:-:S04]  /*40e0*/  LOP3.LUT R0, R0, UR4, RZ, 0xc0, !PT ;  /* 0x0000000400007c12 */ /* 0x002fc8000f8ec0ff */
[----:B------:R-:W-:-:S13]  /*40f0*/  ISETP.NE.AND P0, PT, R0, UR4, PT ;  /* 0x0000000400007c0c */ /* 0x000fda000bf05270 */
[----:B------:R-:W-:Y:S05]  /*4100*/  @P0 BRA `(.L_x_74) ;  /* 0x00000000003c0947 */ /* 0x000fea0003800000 */
[----:B------:R-:W1:Y:S01]  /*4110*/  S2R R2, SR_LANEID ;  /* 0x0000000000027919 */ /* 0x000e620000000000 */
[----:B------:R-:W-:-:S06]  /*4120*/  ULOP3.LUT UR5, URZ, UR5, URZ, 0x33, !UPT ;  /* 0x00000005ff057292 */ /* 0x000fcc000f8e33ff */
[----:B------:R-:W-:-:S04]  /*4130*/  IMAD.U32 R0, RZ, RZ, UR5 ;  /* 0x00000005ff007e24 */ /* 0x000fc8000f8e00ff */
[----:B------:R2:W4:Y:S02]  /*4140*/  REDUX UR7, R0 ;  /* 0x00000000000773c4 */ /* 0x0005240000000000 */
[----:B------:R1:W-:Y:S01]  /*4150*/  UTCATOMSWS.AND URZ, UR5 ;  /* 0x0000000500ff79e3 */ /* 0x0003e20008000000 */
[----:B--2---:R-:W-:Y:S01]  /*4160*/  LOP3.LUT R0, RZ, UR4, RZ, 0x33, !PT ;  /* 0x00000004ff007c12 */ /* 0x004fe2000f8e33ff */
[----:B------:R-:W-:Y:S02]  /*4170*/  VOTEU.ANY UR4, UPT, PT ;  /* 0x0000000000047886 */ /* 0x000fe400038e0100 */
[----:B------:R-:W-:Y:S02]  /*4180*/  UFLO.U32 UR4, UR4 ;  /* 0x00000004000472bd */ /* 0x000fe400080e0000 */
[----:B------:R-:W2:Y:S04]  /*4190*/  REDUX UR6, R0 ;  /* 0x00000000000673c4 */ /* 0x000ea80000000000 */
[----:B-1----:R-:W-:-:S02]  /*41a0*/  ISETP.EQ.U32.AND P0, PT, R2, UR4, PT ;  /* 0x0000000402007c0c */ /* 0x002fc4000bf02070 */
[----:B----4-:R-:W-:-:S11]  /*41b0*/  MOV R2, UR7 ;  /* 0x0000000700027c02 */ /* 0x010fd60008000f00 */
[----:B------:R1:W-:Y:S01]  /*41c0*/  @P0 ATOMS.AND RZ, [UR8+0x14], R2 ;  /* 0x00001402ffff098c */ /* 0x0003e2000a800008 */
[----:B--2---:R-:W-:-:S05]  /*41d0*/  IMAD.U32 R0, RZ, RZ, UR6 ;  /* 0x00000006ff007e24 */ /* 0x004fca000f8e00ff */
[----:B------:R1:W-:Y:S01]  /*41e0*/  @P0 ATOMS.AND RZ, [UR8+0x18], R0 ;  /* 0x00001800ffff098c */ /* 0x0003e2000a800008 */
[----:B------:R-:W-:Y:S05]  /*41f0*/  BRA `(.L_x_75) ;  /* 0x0000000000147947 */ /* 0x000fea0003800000 */
.L_x_74:
[----:B------:R-:W-:Y:S02]  /*4200*/  MOV R2, 0x4220 ;  /* 0x0000422000027802 */ /* 0x000fe40000000f00 */
[----:B---3-5:R-:W-:Y:S05]  /*4210*/  CALL.REL.NOINC `($__internal_0_$__cuda_sm10x_tcgen05_guardrail_trap_col_being_dealloced_not_returned_by_alloc) ;  /* 0x0000004000b07944 */ /* 0x028fea0003c00000 */
[----:B------:R-:W-:Y:S05]  /*4220*/  BRA `(.L_x_75) ;  /* 0x0000000000087947 */ /* 0x000fea0003800000 */
.L_x_73:
[----:B------:R-:W-:Y:S02]  /*4230*/  MOV R2, 0x4250 ;  /* 0x0000425000027802 */ /* 0x000fe40000000f00 */
[----:B---3-5:R-:W-:Y:S05]  /*4240*/  CALL.REL.NOINC `($__internal_2_$__cuda_sm10x_tcgen05_guardrail_trap_unallocated_columns_being_dealloced) ;  /* 0x0000004000bc7944 */ /* 0x028fea0003c00000 */
.L_x_75:
[----:B------:R-:W-:Y:S01]  /*4250*/  NOP ;  /* 0x0000000000007918 */ /* 0x000fe20000000000 */
[----:B------:R-:W-:Y:S05]  /*4260*/  EXIT ;  /* 0x000000000000794d */ /* 0x000fea0003800000 */
.L_x_57:
[----:B------:R-:W-:-:S09]  /*4270*/  UISETP.NE.OR UP0, UPT, UR18, 0x3, !UP3 ;  /* 0x000000031200788c */ /* 0x000fd2000df05670 */
[----:B------:R-:W-:Y:S05]  /*4280*/  BRA.U UP0, `(.L_x_76) ;  /* 0x0000001100247547 */ /* 0x000fea000b800000 */
[----:B------:R-:W2:Y:S01]  /*4290*/  LDCU.64 UR4, c[0x0][0x888] ;  /* 0x00011100ff0477ac */ /* 0x000ea20008000a00 */
[----:B------:R-:W3:Y:S01]  /*42a0*/  LDC.64 R12, c[0x0][0x348] ;  /* 0x0000d200ff0c7b82 */ /* 0x000ee20000000a00 */
[----:B------:R-:W-:Y:S02]  /*42b0*/  HFMA2 R9, -RZ, RZ, 0, 0 ;  /* 0x00000000ff097431 */ /* 0x000fe400000001ff */
[----:B------:R-:W-:Y:S01]  /*42c0*/  IMAD.MOV.U32 R11, RZ, RZ, 0x1 ;  /* 0x00000001ff0b7424 */ /* 0x000fe200078e00ff */
[----:B------:R-:W4:Y:S01]  /*42d0*/  LDCU UR37, c[0x0][0x370] ;  /* 0x00006e00ff2577ac */ /* 0x000f220008000800 */
[----:B------:R-:W-:Y:S01]  /*42e0*/  IMAD.MOV.U32 R10, RZ, RZ, RZ ;  /* 0x000000ffff0a7224 */ /* 0x000fe200078e00ff */
[----:B------:R-:W-:Y:S01]  /*42f0*/  MOV R3, 0x1000 ;  /* 0x0000100000037802 */ /* 0x000fe20000000f00 */
[----:B------:R-:W4:Y:S01]  /*4300*/  LDCU.128 UR32, c[0x0][0xb10] ;  /* 0x00016200ff2077ac */ /* 0x000f220008000c00 */
[----:B------:R-:W1:Y:S01]  /*4310*/  LDCU UR29, c[0x0][0x374] ;  /* 0x00006e80ff1d77ac */ /* 0x000e620008000800 */
[----:B------:R-:W1:Y:S01]  /*4320*/  LDCU.64 UR30, c[0x0][0x890] ;  /* 0x00011200ff1e77ac */ /* 0x000e620008000a00 */
[----:B--2---:R-:W-:Y:S01]  /*4330*/  UISETP.NE.U32.AND UP0, UPT, UR4, URZ, UPT ;  /* 0x000000ff0400728c */ /* 0x004fe2000bf05070 */
[----:B------:R-:W2:Y:S01]  /*4340*/  LDCU UR15, c[0x0][0xb0c] ;  /* 0x00016180ff0f77ac */ /* 0x000ea20008000800 */
[----:B------:R-:W3:Y:S01]  /*4350*/  LDCU UR41, c[0x0][0xb20] ;  /* 0x00016400ff2977ac */ /* 0x000ee20008000800 */
[----:B------:R-:W3:Y:S01]  /*4360*/  LDCU UR4, c[0x0][0xb30] ;  /* 0x00016600ff0477ac */ /* 0x000ee20008000800 */
[----:B----4-:R-:W-:-:S02]  /*4370*/  UIMAD.WIDE.U32 UR6, UR37, UR32, URZ ;  /* 0x00000020250672a5 */ /* 0x010fc4000f8e00ff */
[----:B-1----:R-:W-:Y:S02]  /*4380*/  UIMAD.WIDE.U32 UR8, UR29, UR35, URZ ;  /* 0x000000231d0872a5 */ /* 0x002fe4000f8e00ff */
[----:B------:R-:W-:Y:S02]  /*4390*/  USEL UR40, URZ, 0x1, UP5 ;  /* 0x00000001ff287887 */ /* 0x000fe4000a800000 */
[----:B------:R-:W-:Y:S02]  /*43a0*/  UISETP.NE.U32.AND UP6, UPT, UR30, URZ, UPT ;  /* 0x000000ff1e00728c */ /* 0x000fe4000bfc5070 */
[----:B------:R-:W-:Y:S01]  /*43b0*/  UISETP.NE.AND.EX UP5, UPT, UR5, URZ, UPT, UP0 ;  /* 0x000000ff0500728c */ /* 0x000fe2000bfa5300 */
[----:B------:R-:W-:Y:S01]  /*43c0*/  UMOV UR24, 0x400 ;  /* 0x0000040000187882 */ /* 0x000fe20000000000 */
[----:B------:R-:W-:Y:S01]  /*43d0*/  UISETP.NE.AND UP0, UPT, UR42, 0x1, UPT ;  /* 0x000000012a00788c */ /* 0x000fe2000bf05270 */
[----:B------:R-:W-:Y:S01]  /*43e0*/  UMOV UR6, UR7 ;  /* 0x0000000700067c82 */ /* 0x000fe20008000000 */
[----:B------:R-:W-:Y:S01]  /*43f0*/  UMOV UR38, UR9 ;  /* 0x0000000900267c82 */ /* 0x000fe20008000000 */
[----:B--2---:R-:W-:Y:S01]  /*4400*/  UISETP.NE.AND UP0, UPT, UR15, 0x1, UPT ;  /* 0x000000010f00788c */ /* 0x004fe2000bf05270 */
[----:B------:R-:W-:Y:S01]  /*4410*/  UMOV UR25, URZ ;  /* 0x000000ff00197c82 */ /* 0x000fe20008000000 */
[----:B------:R-:W-:-:S02]  /*4420*/  UPLOP3.LUT UP4, UPT, UPT, UPT, UPT, 0x40, 0x4 ;  /* 0x000000000004789c */ /* 0x000fc40003f8e870 */
[----:B------:R-:W-:Y:S01]  /*4430*/  UISETP.GE.AND UP2, UPT, UR42, 0x1, UPT ;  /* 0x000000012a00788c */ /* 0x000fe2000bf46270 */
[----:B------:R-:W1:Y:S01]  /*4440*/  LDCU.64 UR16, c[0x0][0xb28] ;  /* 0x00016500ff1077ac */ /* 0x000e620008000a00 */
[----:B------:R-:W-:Y:S02]  /*4450*/  ULEA UR24, UR54, UR24, 0x18 ;  /* 0x0000001836187291 */ /* 0x000fe4000f8ec0ff */
[----:B------:R-:W-:Y:S02]  /*4460*/  UISETP.NE.AND.EX UP6, UPT, UR31, URZ, UPT, UP6 ;  /* 0x000000ff1f00728c */ /* 0x000fe4000bfc5360 */
[----:B------:R-:W-:Y:S02]  /*4470*/  USHF.R.U32.HI UR39, URZ, UR33, UR6 ;  /* 0x00000021ff277299 */ /* 0x000fe40008011606 */
[----:B---3--:R-:W-:Y:S02]  /*4480*/  USHF.R.U32.HI UR38, URZ, UR41, UR38 ;  /* 0x00000029ff267299 */ /* 0x008fe40008011626 */
[----:B------:R-:W-:-:S02]  /*4490*/  UISETP.NE.AND UP0, UPT, UR34, 0x1, UPT ;  /* 0x000000012200788c */ /* 0x000fc4000bf05270 */
[----:B------:R-:W-:-:S11]  /*44a0*/  UISETP.NE.AND UP3, UPT, UR4, 0x1, UPT ;  /* 0x000000010400788c */ /* 0x000fd6000bf65270 */
.L_x_85:
[C---:B------:R-:W-:Y:S02]  /*44b0*/  LEA R8, R10.reuse, UR24, 0x3 ;  /* 0x000000180a087c11 */ /* 0x040fe4000f8e18ff */
[----:B------:R-:W-:Y:S02]  /*44c0*/  SHF.L.U32 R0, R9, 0x1f, RZ ;  /* 0x0000001f09007819 */ /* 0x000fe400000006ff */
[----:B------:R-:W-:Y:S02]  /*44d0*/  LEA R4, R10, UR24, 0x4 ;  /* 0x000000180a047c11 */ /* 0x000fe4000f8e20ff */
[----:B--2---:R-:W2:Y:S02]  /*44e0*/  SYNCS.PHASECHK.TRANS64.TRYWAIT P0, [R8+URZ+0xa0], R0 ;  /* 0x0000a000080075a7 */ /* 0x004ea400080011ff */
[----:B--2---:R-:W-:Y:S05]  /*44f0*/  @!P0 BRA `(.L_x_77) ;  /* 0x0000003c001c8947 */ /* 0x004fea0003800000 */
.L_x_155:
[----:B------:R-:W3:Y:S01]  /*4500*/  LDS.128 R4, [R4+0x130] ;  /* 0x0001300004047984 */ /* 0x000ee20000000c00 */
[----:B------:R-:W-:Y:S01]  /*4510*/  UISETP.GE.AND UP0, UPT, UR42, 0x1, UPT ;  /* 0x000000012a00788c */ /* 0x000fe2000bf06270 */
[----:B------:R-:W-:Y:S01]  /*4520*/  @!PT LDS RZ, [RZ] ;  /* 0x00000000fffff984 */ /* 0x000fe20000000800 */
[----:B------:R-:W-:Y:S01]  /*4530*/  @!PT LDS RZ, [RZ] ;  /* 0x00000000fffff984 */ /* 0x000fe20000000800 */
[----:B------:R-:W-:Y:S01]  /*4540*/  @!PT LDS RZ, [RZ] ;  /* 0x00000000fffff984 */ /* 0x000fe20000000800 */
[----:B------:R-:W-:Y:S01]  /*4550*/  @!PT LDS RZ, [RZ] ;  /* 0x00000000fffff984 */ /* 0x000fe20000000800 */
[----:B------:R4:W-:Y:S06]  /*4560*/  MEMBAR.ALL.CTA ;  /* 0x0000000000007992 */ /* 0x0009ec0000008000 */
[----:B----4-:R-:W4:Y:S01]  /*4570*/  FENCE.VIEW.ASYNC.S ;  /* 0x00000000000073c6 */ /* 0x010f220000000000 */
[----:B---3--:R-:W-:Y:S11]  /*4580*/  LOP3.LUT P0, RZ, R6, 0x1, RZ, 0xc0, !PT ;  /* 0x0000000106ff7812 */ /* 0x008ff6000780c0ff */
[----:B------:R-:W-:Y:S02]  /*4590*/  @!UPT UIADD3 URZ, UPT, UPT, URZ, URZ, URZ ;  /* 0x000000fffffff290 */ /* 0x000fe4000fffe0ff */
[----:B----4-:R-:W-:Y:S01]  /*45a0*/  VOTEU.ANY UP2, P0 ;  /* 0x0000000000ff7886 */ /* 0x010fe20000040100 */
[----:B------:R-:W-:Y:S11]  /*45b0*/  PLOP3.LUT P0, PT, PT, PT, UP2, 0x80, 0x8 ;  /* 0x000000000008781c */ /* 0x000ff60003f0f028 */
[----:B------:R-:W-:Y:S02]  /*45c0*/  @!UPT UIADD3 URZ, UPT, UPT, URZ, URZ, URZ ;  /* 0x000000fffffff290 */ /* 0x000fe4000fffe0ff */
[----:B--2---:R-:W-:Y:S02]  /*45d0*/  @P0 SHF.R.U32.HI R0, RZ, 0x10, R5 ;  /* 0x00000010ff000819 */ /* 0x004fe40000011605 */
[----:B------:R-:W-:Y:S02]  /*45e0*/  @P0 MOV R2, R4 ;  /* 0x0000000400020202 */ /* 0x000fe40000000f00 */
[----:B------:R-:W-:Y:S01]  /*45f0*/  @P0 R2UR UR4, R0 ;  /* 0x00000000000402ca */ /* 0x000fe200000e0000 */
[----:B------:R-:W-:Y:S01]  /*4600*/  VIADD R0, R8, 0xb0 ;  /* 0x000000b008007836 */ /* 0x000fe20000000000 */
[----:B------:R-:W-:Y:S02]  /*4610*/  @P0 LOP3.LUT R4, R5, 0xffff, RZ, 0xc0, !PT ;  /* 0x0000ffff05040812 */ /* 0x000fe400078ec0ff */
[----:B------:R-:W-:Y:S02]  /*4620*/  @P0 R2UR UR6, R2 ;  /* 0x00000000020602ca */ /* 0x000fe400000e0000 */
[----:B------:R-:W-:Y:S02]  /*4630*/  PRMT R0, RZ, 0x654, R0 ;  /* 0x00000654ff007816 */ /* 0x000fe40000000000 */
[----:B------:R-:W-:Y:S02]  /*4640*/  @P0 R2UR UR5, R4 ;  /* 0x00000000040502ca */ /* 0x000fe400000e0000 */
[----:B------:R2:W-:Y:S03]  /*4650*/  SYNCS.ARRIVE.TRANS64.RED.A1T0 RZ, [R0+URZ], RZ ;  /* 0x000000ff00ff79a7 */ /* 0x0005e600081004ff */
[----:B------:R-:W-:Y:S04]  /*4660*/  @UP2 UMOV UR28, UR4 ;  /* 0x00000004001c2c82 */ /* 0x000fe80008000000 */
[----:B------:R-:W-:Y:S04]  /*4670*/  @UP2 UMOV UR14, UR6 ;  /* 0x00000006000e2c82 */ /* 0x000fe80008000000 */
[----:B------:R-:W-:Y:S01]  /*4680*/  @UP2 UMOV UR13, UR5 ;  /* 0x00000005000d2c82 */ /* 0x000fe20008000000 */
[----:B------:R-:W-:Y:S05]  /*4690*/  BRA.U !UP0, `(.L_x_78) ;  /* 0x0000000108c07547 */ /* 0x000fea000b800000 */
[----:B------:R-:W-:Y:S02]  /*46a0*/  UIMAD.WIDE.U32 UR8, UR13, UR35, URZ ;  /* 0x000000230d0872a5 */ /* 0x000fe4000f8e00ff */
[----:B------:R-:W-:Y:S02]  /*46b0*/  UP2UR UR12, UPR, URZ, 0x4 ;  /* 0x00000004ff0c7883 */ /* 0x000fe40008000000 */
[----:B------:R-:W-:Y:S02]  /*46c0*/  UISETP.NE.AND UP2, UPT, UR34, 0x1, UPT ;  /* 0x000000012200788c */ /* 0x000fe4000bf45270 */
[----:B------:R-:W-:Y:S02]  /*46d0*/  UIMAD.WIDE.U32 UR10, UR14, UR32, URZ ;  /* 0x000000200e0a72a5 */ /* 0x000fe4000f8e00ff */
[----:B------:R-:W-:Y:S02]  /*46e0*/  USEL UR4, UR29, UR38, !UP2 ;  /* 0x000000261d047287 */ /* 0x000fe4000d000000 */
[----:B------:R-:W-:Y:S02]  /*46f0*/  UISETP.NE.AND UP0, UPT, UR15, 0x1, UPT ;  /* 0x000000010f00788c */ /* 0x000fe4000bf05270 */
[----:B------:R-:W-:Y:S02]  /*4700*/  UP2UR UR22, UPR, URZ, 0x2 ;  /* 0x00000002ff167883 */ /* 0x000fe40008000000 */
[----:B------:R-:W-:Y:S02]  /*4710*/  UISETP.NE.AND UP1, UPT, UR42, 0x1, UPT ;  /* 0x000000012a00788c */ /* 0x000fe4000bf25270 */
[----:B-1----:R-:W-:Y:S02]  /*4720*/  UIMAD.WIDE.U32 UR18, UR4, UR16, URZ ;  /* 0x00000010041272a5 */ /* 0x002fe4000f8e00ff */
[----:B------:R-:W-:Y:S01]  /*4730*/  USEL UR7, UR37, UR39, !UP0 ;  /* 0x0000002725077287 */ /* 0x000fe2000c000000 */
[----:B------:R-:W-:Y:S02]  /*4740*/  UMOV UR5, UR9 ;  /* 0x0000000900057c82 */ /* 0x000fe40008000000 */
[----:B------:R-:W-:Y:S02]  /*4750*/  USHF.R.U32.HI UR6, URZ, UR41, UR5 ;  /* 0x00000029ff067299 */ /* 0x000fe40008011605 */
[----:B------:R-:W-:Y:S02]  /*4760*/  UIMAD.WIDE.U32 UR20, UR7, UR16, URZ ;  /* 0x00000010071472a5 */ /* 0x000fe4000f8e00ff */
[----:B------:R-:W-:Y:S02]  /*4770*/  USEL UR6, UR13, UR6, !UP2 ;  /* 0x000000060d067287 */ /* 0x000fe4000d000000 */
[----:B------:R-:W-:Y:S01]  /*4780*/  UISETP.NE.AND UP2, UPT, UR12, URZ, UPT ;  /* 0x000000ff0c00728c */ /* 0x000fe2000bf45270 */
[----:B------:R-:W-:Y:S01]  /*4790*/  UMOV UR5, UR11 ;  /* 0x0000000b00057c82 */ /* 0x000fe20008000000 */
[----:B------:R-:W-:Y:S02]  /*47a0*/  UIMAD.WIDE.U32 UR10, UR6, UR16, URZ ;  /* 0x00000010060a72a5 */ /* 0x000fe4000f8e00ff */
[----:B------:R-:W-:Y:S03]  /*47b0*/  USHF.R.U32.HI UR8, URZ, UR33, UR5 ;  /* 0x00000021ff087299 */ /* 0x000fe60008011605 */
[----:B------:R-:W-:Y:S02]  /*47c0*/  UMOV UR5, UR19 ;  /* 0x0000001300057c82 */ /* 0x000fe40008000000 */
[----:B------:R-:W-:Y:S03]  /*47d0*/  @UP1 USHF.R.U32.HI UR4, URZ, UR17, UR5 ;  /* 0x00000011ff041299 */ /* 0x000fe60008011605 */
[----:B------:R-:W-:Y:S01]  /*47e0*/  UMOV UR5, UR21 ;  /* 0x0000001500057c82 */ /* 0x000fe20008000000 */
[----:B------:R-:W-:Y:S02]  /*47f0*/  UIMAD UR4, UR42, UR4, URZ ;  /* 0x000000042a0472a4 */ /* 0x000fe4000f8e02ff */
[----:B------:R-:W-:Y:S02]  /*4800*/  @UP1 USHF.R.U32.HI UR7, URZ, UR17, UR5 ;  /* 0x00000011ff071299 */ /* 0x000fe40008011605 */
[----:B------:R-:W-:Y:S02]  /*4810*/  USEL UR5, UR14, UR8, !UP0 ;  /* 0x000000080e057287 */ /* 0x000fe4000c000000 */
[----:B------:R-:W-:Y:S02]  /*4820*/  UIMAD UR8, UR42, UR7, URZ ;  /* 0x000000072a0872a4 */ /* 0x000fe4000f8e02ff */
[----:B------:R-:W-:Y:S03]  /*4830*/  UISETP.GE.AND UP0, UPT, UR6, UR4, UPT ;  /* 0x000000040600728c */ /* 0x000fe6000bf06270 */
[----:B------:R-:W-:Y:S01]  /*4840*/  UMOV UR4, UR11 ;  /* 0x0000000b00047c82 */ /* 0x000fe20008000000 */
[----:B------:R-:W-:Y:S02]  /*4850*/  UISETP.GE.OR UP0, UPT, UR5, UR8, UP0 ;  /* 0x000000080500728c */ /* 0x000fe40008706670 */
[----:B------:R-:W-:Y:S02]  /*4860*/  USHF.R.U32.HI UR4, URZ, UR17, UR4 ;  /* 0x00000011ff047299 */ /* 0x000fe40008011604 */
[----:B------:R-:W-:Y:S02]  /*4870*/  UIMAD.WIDE.U32 UR8, UR5, UR16, URZ ;  /* 0x00000010050872a5 */ /* 0x000fe4000f8e00ff */
[----:B------:R-:W-:Y:S04]  /*4880*/  USEL UR10, UR6, UR4, !UP1 ;  /* 0x00000004060a7287 */ /* 0x000fe8000c800000 */
[----:B------:R-:W-:Y:S01]  /*4890*/  UIADD3 UR11, UPT, UPT, -UR10, URZ, URZ ;  /* 0x000000ff0a0b7290 */ /* 0x000fe2000fffe1ff */
[----:B------:R-:W-:Y:S02]  /*48a0*/  @!UP0 UMOV UR4, UR9 ;  /* 0x0000000900048c82 */ /* 0x000fe40008000000 */
[----:B------:R-:W-:Y:S02]  /*48b0*/  @!UP0 USHF.R.U32.HI UR4, URZ, UR17, UR4 ;  /* 0x00000011ff048299 */ /* 0x000fe40008011604 */
[----:B------:R-:W-:Y:S02]  /*48c0*/  UIMAD UR8, UR42, UR11, UR6 ;  /* 0x0000000b2a0872a4 */ /* 0x000fe4000f8e0206 */
[----:B------:R-:W-:Y:S02]  /*48d0*/  @!UP0 USEL UR4, UR5, UR4, !UP1 ;  /* 0x0000000405048287 */ /* 0x000fe4000c800000 */
[----:B------:R-:W-:Y:S02]  /*48e0*/  UISETP.NE.AND UP1, UPT, UR22, URZ, UPT ;  /* 0x000000ff1600728c */ /* 0x000fe4000bf25270 */
[----:B------:R-:W-:Y:S02]  /*48f0*/  @!UP0 UIMAD UR8, UR7, UR8, UR4 ;  /* 0x00000008070882a4 */ /* 0x000fe4000f8e0204 */
[----:B------:R-:W-:Y:S02]  /*4900*/  @!UP0 UIADD3 UR9, UPT, UPT, UR10, -UR4, URZ ;  /* 0x800000040a098290 */ /* 0x000fe4000fffe0ff */
[----:B------:R-:W-:Y:S02]  /*4910*/  UIADD3 UR4, UPT, UPT, -UR5, URZ, URZ ;  /* 0x000000ff05047290 */ /* 0x000fe4000fffe1ff */
[----:B------:R-:W-:Y:S02]  /*4920*/  UIADD3 UR7, UPT, UPT, -UR6, URZ, URZ ;  /* 0x000000ff06077290 */ /* 0x000fe4000fffe1ff */
[----:B------:R-:W-:Y:S02]  /*4930*/  @!UP0 UIMAD UR6, UR9, UR42, UR5 ;  /* 0x0000002a090682a4 */ /* 0x000fe4000f8e0205 */
[----:B------:R-:W-:Y:S02]  /*4940*/  UIMAD UR14, UR15, UR4, UR14 ;  /* 0x000000040f0e72a4 */ /* 0x000fe4000f8e020e */
[----:B------:R-:W-:Y:S01]  /*4950*/  UIMAD UR13, UR34, UR7, UR13 ;  /* 0x00000007220d72a4 */ /* 0x000fe2000f8e020d */
[----:B------:R-:W-:Y:S02]  /*4960*/  @!UP0 UMOV UR5, UR8 ;  /* 0x0000000800058c82 */ /* 0x000fe40008000000 */
[----:B------:R-:W-:Y:S02]  /*4970*/  UIMAD UR14, UR5, UR15, UR14 ;  /* 0x0000000f050e72a4 */ /* 0x000fe4000f8e020e */
[----:B------:R-:W-:Y:S11]  /*4980*/  UIMAD UR13, UR6, UR34, UR13 ;  /* 0x00000022060d72a4 */ /* 0x000ff6000f8e020d */
[----:B------:R-:W-:Y:S01]  /*4990*/  @!UPT UIADD3 URZ, UPT, UPT, URZ, URZ, URZ ;  /* 0x000000fffffff290 */ /* 0x000fe2000fffe0ff */
.L_x_78:
[----:B------:R-:W3:Y:S01]  /*49a0*/  @!UP3 LDCU.128 UR20, c[0x0][0xb10] ;  /* 0x00016200ff14b7ac */ /* 0x000ee20008000c00 */
[----:B------:R-:W-:Y:S04]  /*49b0*/  ISETP.NE.U32.AND P0, PT, RZ, UR30, PT ;  /* 0x0000001eff007c0c */ /* 0x000fe8000bf05070 */
[----:B------:R-:W-:Y:S01]  /*49c0*/  ISETP.NE.AND.EX P0, PT, RZ, UR31, PT, P0 ;  /* 0x0000001fff007c0c */ /* 0x000fe2000bf05300 */
[----:B------:R-:W4:Y:S01]  /*49d0*/  @!UP3 LDCU UR5, c[0x0][0xb0c] ;  /* 0x00016180ff05b7ac */ /* 0x000f220008000800 */
[----:B------:R-:W-:Y:S02]  /*49e0*/  USHF.L.U32 UR11, UR26, 0x6, URZ ;  /* 0x000000061a0b7899 */ /* 0x000fe400080006ff */
[----:B------:R-:W-:Y:S02]  /*49f0*/  USHF.L.U32 UR10, UR27, 0x6, URZ ;  /* 0x000000061b0a7899 */ /* 0x000fe400080006ff */
[----:B---3--:R-:W-:Y:S07]  /*4a00*/  UIMAD.WIDE.U32 UR6, UR14, UR20, URZ ;  /* 0x000000140e0672a5 */ /* 0x008fee000f8e00ff */
[----:B------:R-:W-:Y:S01]  /*4a10*/  @!UP3 UMOV UR4, UR7 ;  /* 0x000000070004bc82 */ /* 0x000fe20008000000 */
[----:B----4-:R-:W-:Y:S02]  /*4a20*/  @!UP3 UISETP.NE.AND UP0, UPT, UR5, 0x1, UPT ;  /* 0x000000010500b88c */ /* 0x010fe4000bf05270 */
[----:B------:R-:W-:Y:S02]  /*4a30*/  @!UP3 USHF.R.U32.HI UR4, URZ, UR21, UR4 ;  /* 0x00000015ff04b299 */ /* 0x000fe40008011604 */
[----:B------:R-:W-:Y:S02]  /*4a40*/  UIMAD.WIDE.U32 UR6, UR13, UR23, URZ ;  /* 0x000000170d0672a5 */ /* 0x000fe4000f8e00ff */
[----:B------:R-:W-:Y:S02]  /*4a50*/  @!UP3 USEL UR8, UR14, UR4, !UP0 ;  /* 0x000000040e08b287 */ /* 0x000fe4000c000000 */
[----:B------:R-:W-:Y:S03]  /*4a60*/  @!UP3 UISETP.NE.AND UP0, UPT, UR22, 0x1, UPT ;  /* 0x000000011600b88c */ /* 0x000fe6000bf05270 */
[----:B------:R-:W-:Y:S02]  /*4a70*/  @!UP3 UMOV UR6, UR7 ;  /* 0x000000070006bc82 */ /* 0x000fe40008000000 */
[----:B------:R-:W3:Y:S02]  /*4a80*/  @!UP3 LDCU UR4, c[0x0][0xb20] ;  /* 0x00016400ff04b7ac */ /* 0x000ee40008000800 */
[----:B---3--:R-:W-:Y:S04]  /*4a90*/  @!UP3 USHF.R.U32.HI UR6, URZ, UR4, UR6 ;  /* 0x00000004ff06b299 */ /* 0x008fe80008011606 */
[----:B------:R-:W-:Y:S04]  /*4aa0*/  @!UP3 USEL UR6, UR13, UR6, !UP0 ;  /* 0x000000060d06b287 */ /* 0x000fe8000c000000 */
[----:B------:R-:W-:Y:S02]  /*4ab0*/  @!UP3 UIADD3 UR4, UPT, UPT, -UR8, UR6, URZ ;  /* 0x000000060804b290 */ /* 0x000fe4000fffe1ff */
[----:B------:R-:W-:Y:S02]  /*4ac0*/  @!UP3 UIADD3 UR6, UPT, UPT, UR8, -UR6, URZ ;  /* 0x800000060806b290 */ /* 0x000fe4000fffe0ff */
[----:B------:R-:W-:Y:S02]  /*4ad0*/  @!UP3 UIMAD UR14, UR4, UR5, UR14 ;  /* 0x00000005040eb2a4 */ /* 0x000fe4000f8e020e */
[----:B------:R-:W-:Y:S01]  /*4ae0*/  @!UP3 UIMAD UR13, UR6, UR22, UR13 ;  /* 0x00000016060db2a4 */ /* 0x000fe2000f8e020d */
[----:B------:R-:W-:Y:S11]  /*4af0*/  BRA.U UP4, `(.L_x_79) ;  /* 0x0000000104107547 */ /* 0x000ff6000b800000 */
[----:B------:R-:W-:Y:S04]  /*4b00*/  MOV R2, UR40 ;  /* 0x0000002800027c02 */ /* 0x000fe80008000f00 */
[----:B------:R-:W-:Y:S04]  /*4b10*/  SHF.L.U32 R2, R2, 0x1f, RZ ;  /* 0x0000001f02027819 */ /* 0x000fe800000006ff */
[----:B------:R-:W3:Y:S02]  /*4b20*/  SYNCS.PHASECHK.TRANS64.TRYWAIT P1, [UR24+0x98], R2 ;  /* 0x00009802ff0075a7 */ /* 0x000ee40008021118 */
[----:B---3--:R-:W-:Y:S05]  /*4b30*/  @!P1 BRA `(.L_x_80) ;  /* 0x0000003400a09947 */ /* 0x008fea0003800000 */
.L_x_79:
[----:B------:R-:W-:Y:S05]  /*4b40*/  BRA.U !UP6, `(.L_x_81) ;  /* 0x000000010e387547 */ /* 0x000fea000b800000 */
[----:B------:R-:W-:Y:S01]  /*4b50*/  UPLOP3.LUT UP1, UPT, UPT, UPT, UP5, 0x80, 0x8 ;  /* 0x000000000008789c */ /* 0x000fe20003f2f050 */
[----:B--2---:R-:W-:Y:S01]  /*4b60*/  HFMA2 R0, -RZ, RZ, 0, 5.9604644775390625e-08 ;  /* 0x00000001ff007431 */ /* 0x004fe200000001ff */
[----:B------:R-:W2:Y:S01]  /*4b70*/  LDCU.64 UR8, c[0x0][0x358] ;  /* 0x00006b00ff0877ac */ /* 0x000ea20008000a00 */
[----:B------:R-:W-:Y:S03]  /*4b80*/  IMAD.MOV.U32 R45, RZ, RZ, 0x1 ;  /* 0x00000001ff2d7424 */ /* 0x000fe600078e00ff */
[----:B------:R-:W-:Y:S05]  /*4b90*/  PLOP3.LUT P1, PT, PT, PT, UP1, 0x80, 0x8 ;  /* 0x000000000008781c */ /* 0x000fea0003f2f018 */
[----:B------:R-:W3:Y:S01]  /*4ba0*/  @UP1 LDCU.64 UR4, c[0x0][0x888] ;  /* 0x00011100ff0417ac */ /* 0x000ee20008000a00 */
[----:B------:R-:W-:Y:S07]  /*4bb0*/  @UP1 UIMAD UR6, UR36, UR30, URZ ;  /* 0x0000001e240612a4 */ /* 0x000fee000f8e02ff */
[----:B------:R-:W-:Y:S01]  /*4bc0*/  @!P1 PRMT R45, R0, 0x7610, R45 ;  /* 0x00007610002d9816 */ /* 0x000fe2000000002d */
[----:B---3--:R-:W-:Y:S06]  /*4bd0*/  @UP1 UIMAD.WIDE UR4, UR6, 0x4, UR4 ;  /* 0x00000004060418a5 */ /* 0x008fec000f8e0204 */
[----:B-----5:R-:W-:Y:S01]  /*4be0*/  IMAD.U32 R26, RZ, RZ, UR4 ;  /* 0x00000004ff1a7e24 */ /* 0x020fe2000f8e00ff */
[----:B------:R-:W-:Y:S04]  /*4bf0*/  MOV R27, UR5 ;  /* 0x00000005001b7c02 */ /* 0x000fe80008000f00 */
[----:B------:R-:W3:Y:S01]  /*4c00*/  @!UP1 LDCU UR4, c[0x0][0x880] ;  /* 0x00011000ff0497ac */ /* 0x000ee20008000800 */
[----:B--2---:R4:W5:Y:S02]  /*4c10*/  @P1 LDG.E R26, desc[UR8][R26.64] ;  /* 0x000000081a1a1981 */ /* 0x004964000c1e1900 */
[----:B---34-:R-:W-:Y:S07]  /*4c20*/  @!P1 IMAD.U32 R26, RZ, RZ, UR4 ;  /* 0x00000004ff1a9e24 */ /* 0x018fee000f8e00ff */
.L_x_81:
[----:B-----5:R-:W-:Y:S01]  /*4c30*/  @!P0 FSETP.EQ.AND P2, PT, R26, RZ, PT ;  /* 0x000000ff1a00820b */ /* 0x020fe20003f42000 */
[----:B------:R-:W-:Y:S01]  /*4c40*/  @!UPT UIADD3 URZ, UPT, UPT, URZ, URZ, URZ ;  /* 0x000000fffffff290 */ /* 0x000fe2000fffe0ff */
[----:B------:R-:W-:Y:S11]  /*4c50*/  @!P0 BRA `(.L_x_82) ;  /* 0x0000000000148947 */ /* 0x000ff60003800000 */
[----:B------:R-:W-:Y:S02]  /*4c60*/  LOP3.LUT P0, RZ, R45, 0xff, RZ, 0xc0, !PT ;  /* 0x000000ff2dff7812 */ /* 0x000fe4000780c0ff */
[----:B------:R-:W-:Y:S04]  /*4c70*/  PLOP3.LUT P2, PT, PT, PT, UP1, 0x80, 0x8 ;  /* 0x000000000008781c */ /* 0x000fe80003f4f018 */
[----:B------:R-:W-:Y:S07]  /*4c80*/  PLOP3.LUT P2, PT, P2, PT, PT, 0x8, 0x80 ;  /* 0x000000000080781c */ /* 0x000fee000174e170 */
[----:B------:R-:W-:Y:S11]  /*4c90*/  @P0 FSETP.EQ.AND P2, PT, R26, RZ, PT ;  /* 0x000000ff1a00020b */ /* 0x000ff60003f42000 */
[----:B------:R-:W-:Y:S02]  /*4ca0*/  @!UPT UIADD3 URZ, UPT, UPT, URZ, URZ, URZ ;  /* 0x000000fffffff290 */ /* 0x000fe4000fffe0ff */
.L_x_82:
[----:B------:R-:W-:Y:S01]  /*4cb0*/  ULEA UR4, UR25, UR24, 0x3 ;  /* 0x0000001819047291 */ /* 0x000fe2000f8e18ff */
[----:B--2---:R-:W-:Y:S02]  /*4cc0*/  SHF.L.U32 R2, R11, 0x1f, RZ ;  /* 0x0000001f0b027819 */ /* 0x004fe400000006ff */
[----:B------:R-:W-:Y:S04]  /*4cd0*/  ELECT P1, URZ, PT ;  /* 0x0000000000ff782f */ /* 0x000fe80003820000 */
[----:B------:R-:W-:Y:S02]  /*4ce0*/  PLOP3.LUT P1, PT, P2, P1, PT, 0xf2, 0x2f ;  /* 0x00000000002f781c */ /* 0x000fe40001723e72 */
[----:B------:R-:W2:Y:S02]  /*4cf0*/  SYNCS.PHASECHK.TRANS64.TRYWAIT P0, [UR4+0x78], R2 ;  /* 0x00007802ff0075a7 */ /* 0x000ea40008001104 */
[----:B--2---:R-:W-:Y:S09]  /*4d00*/  @!P0 BRA `(.L_x_83) ;  /* 0x0000003400448947 */ /* 0x004ff20003800000 */
.L_x_158:
[----:B------:R-:W-:Y:S01]  /*4d10*/  VOTEU.ALL UP0, P1 ;  /* 0x0000000000ff7886 */ /* 0x000fe20000800000 */
[----:B--2---:R-:W-:Y:S01]  /*4d20*/  @!P1 IADD3 R2, P0, PT, R12, 0x580, RZ ;  /* 0x000005800c029810 */ /* 0x004fe20007f1e0ff */
[----:B------:R-:W-:Y:S01]  /*4d30*/  UIADD3 UR9, UPT, UPT, UR4, 0x60, URZ ;  /* 0x0000006004097890 */ /* 0x000fe2000fffe0ff */
[----:B------:R-:W-:Y:S01]  /*4d40*/  VIADD R10, R10, 0x1 ;  /* 0x000000010a0a7836 */ /* 0x000fe20000000000 */
[----:B------:R-:W-:Y:S01]  /*4d50*/  UMOV UR22, 0x0 ;  /* 0x0000000000167882 */ /* 0x000fe20000000000 */
[----:B------:R-:W-:Y:S01]  /*4d60*/  @!UP0 ULEA UR5, UR25, UR24, 0xc ;  /* 0x0000001819058291 */ /* 0x000fe2000f8e60ff */
[----:B------:R-:W-:Y:S01]  /*4d70*/  @!P1 IMAD.X R0, RZ, RZ, R13, P0 ;  /* 0x000000ffff009224 */ /* 0x000fe200000e060d */
[----:B------:R-:W-:Y:S01]  /*4d80*/  @!P1 R2UR UR7, R2 ;  /* 0x00000000020792ca */ /* 0x000fe200000e0000 */
[----:B------:R-:W-:Y:S01]  /*4d90*/  @!P1 IMAD.MOV.U32 R2, RZ, RZ, 0x1000 ;  /* 0x00001000ff029424 */ /* 0x000fe200078e00ff */
[----:B------:R-:W-:Y:S02]  /*4da0*/  @!UP0 UIADD3 UR8, UPT, UPT, UR5, 0x200, URZ ;  /* 0x0000020005088890 */ /* 0x000fe4000fffe0ff */
[----:B------:R-:W-:Y:S01]  /*4db0*/  UIADD3 UR5, UPT, UPT, UR25, 0x1, URZ ;  /* 0x0000000119057890 */ /* 0x000fe2000fffe0ff */
[----:B------:R-:W-:Y:S01]  /*4dc0*/  UMOV UR23, 0x10000000 ;  /* 0x1000000000177882 */ /* 0x000fe20000000000 */
[----:B------:R-:W-:Y:S02]  /*4dd0*/  UMOV UR12, UR36 ;  /* 0x00000024000c7c82 */ /* 0x000fe40008000000 */
[----:B------:R-:W-:Y:S04]  /*4de0*/  UISETP.NE.AND UP0, UPT, UR5, 0x3, UPT ;  /* 0x000000030500788c */ /* 0x000fe8000bf05270 */
[----:B------:R-:W-:Y:S01]  /*4df0*/  USEL UR6, UR5, URZ, UP0 ;  /* 0x000000ff05067287 */ /* 0x000fe20008000000 */
[----:B------:R-:W-:Y:S01]  /*4e00*/  @!P1 R2UR UR5, R0 ;  /* 0x00000000000592ca */ /* 0x000fe200000e0000 */
[----:B------:R-:W-:Y:S01]  /*4e10*/  IMAD.U32 R4, RZ, RZ, UR7 ;  /* 0x00000007ff047e24 */ /* 0x000fe2000f8e00ff */
[----:B------:R-:W-:Y:S02]  /*4e20*/  USEL UR20, URZ, 0x1, UP0 ;  /* 0x00000001ff147887 */ /* 0x000fe40008000000 */
[----:B------:R-:W-:Y:S01]  /*4e30*/  VOTEU.ALL UP0, P1 ;  /* 0x0000000000ff7886 */ /* 0x000fe20000800000 */
[----:B------:R-:W-:Y:S01]  /*4e40*/  UPRMT UR7, UR54, 0x654, UR9 ;  /* 0x0000065436077896 */ /* 0x000fe20008000009 */
[----:B------:R-:W-:Y:S02]  /*4e50*/  @!P1 R2UR UR18, R4 ;  /* 0x00000000041292ca */ /* 0x000fe400000e0000 */
[----:B------:R-:W-:Y:S04]  /*4e60*/  LOP3.LUT R11, R11, UR20, RZ, 0x3c, !PT ;  /* 0x000000140b0b7c12 */ /* 0x000fe8000f8e3cff */
[----:B------:R-:W-:Y:S01]  /*4e70*/  SHF.L.U32 R0, R11, 0x1f, RZ ;  /* 0x0000001f0b007819 */ /* 0x000fe200000006ff */
[----:B------:R-:W-:Y:S01]  /*4e80*/  IMAD.U32 R5, RZ, RZ, UR5 ;  /* 0x00000005ff057e24 */ /* 0x000fe2000f8e00ff */
[----:B------:R-:W-:Y:S04]  /*4e90*/  ULEA UR5, UR6, UR24, 0x3 ;  /* 0x0000001806057291 */ /* 0x000fe8000f8e18ff */
[----:B------:R-:W-:Y:S11]  /*4ea0*/  @!P1 R2UR UR19, R5 ;  /* 0x00000000051392ca */ /* 0x000ff600000e0000 */
[----:B------:R-:W-:Y:S02]  /*4eb0*/  @!UPT UIADD3 URZ, UPT, UPT, URZ, URZ, URZ ;  /* 0x000000fffffff290 */ /* 0x000fe4000fffe0ff */
[----:B------:R2:W-:Y:S01]  /*4ec0*/  @!UP0 UTMALDG.3D [UR8], [UR18], desc[UR22] ;  /* 0x00001608120085b4 */ /* 0x0005e20008011000 */
[----:B------:R2:W-:Y:S01]  /*4ed0*/  @!P1 SYNCS.ARRIVE.TRANS64.RED.A0TR RZ, [UR4+0x60], R2 ;  /* 0x00006002ffff99a7 */ /* 0x0005e20008300404 */
[----:B------:R-:W-:Y:S01]  /*4ee0*/  SYNCS.ARRIVE.TRANS64.RED.A1T0 RZ, [UR7], RZ ;  /* 0x000000ffffff79a7 */ /* 0x000fe20008100407 */
[----:B------:R-:W3:Y:S02]  /*4ef0*/  SYNCS.PHASECHK.TRANS64.TRYWAIT P0, [UR5+0x78], R0 ;  /* 0x00007800ff0075a7 */ /* 0x000ee40008001105 */
[----:B--23--:R-:W-:Y:S05]  /*4f00*/  @!P0 BRA `(.L_x_84) ;  /* 0x0000003000dc8947 */ /* 0x00cfea0003800000 */
.L_x_160:
[----:B------:R-:W-:Y:S01]  /*4f10*/  UIADD3 UR9, UPT, UPT, UR5, 0x60, URZ ;  /* 0x0000006005097890 */ /* 0x000fe2000fffe0ff */
[----:B--2---:R-:W-:Y:S01]  /*4f20*/  @!P1 IADD3 R2, P0, PT, R12, 0x580, RZ ;  /* 0x000005800c029810 */ /* 0x004fe20007f1e0ff */
[----:B------:R-:W-:Y:S01]  /*4f30*/  UPLOP3.LUT UP4, UPT, UPT, UPT, UPT, 0x80, 0x8 ;  /* 0x000000000008789c */ /* 0x000fe20003f8f070 */
[----:B------:R-:W-:Y:S01]  /*4f40*/  R2UR UR22, R47 ;  /* 0x000000002f1672ca */ /* 0x000fe200000e0000 */
[----:B------:R-:W-:Y:S01]  /*4f50*/  UMOV UR20, 0x0 ;  /* 0x0000000000147882 */ /* 0x000fe20000000000 */
[----:B------:R-:W-:Y:S01]  /*4f60*/  UMOV UR21, 0x10000000 ;  /* 0x1000000000157882 */ /* 0x000fe20000000000 */
[----:B------:R-:W-:Y:S01]  /*4f70*/  UMOV UR12, UR36 ;  /* 0x00000024000c7c82 */ /* 0x000fe20008000000 */
[----:B------:R-:W-:Y:S01]  /*4f80*/  VOTEU.ALL UP0, P1 ;  /* 0x0000000000ff7886 */ /* 0x000fe20000800000 */
[----:B------:R-:W-:Y:S01]  /*4f90*/  @!P1 IMAD.X R0, RZ, RZ, R13, P0 ;  /* 0x000000ffff009224 */ /* 0x000fe200000e060d */
[----:B------:R-:W-:Y:S01]  /*4fa0*/  R2UR UR19, R48 ;  /* 0x00000000301372ca */ /* 0x000fe200000e0000 */
[----:B------:R-:W-:Y:S01]  /*4fb0*/  UMOV UR36, UR28 ;  /* 0x0000001c00247c82 */ /* 0x000fe20008000000 */
[C---:B------:R-:W-:Y:S01]  /*4fc0*/  ISETP.NE.AND P0, PT, R10.reuse, 0x2, PT ;  /* 0x000000020a00780c */ /* 0x040fe20003f05270 */
[----:B------:R-:W-:Y:S02]  /*4fd0*/  @!UP0 ULEA UR4, UR6, UR24, 0xc ;  /* 0x0000001806048291 */ /* 0x000fe4000f8e60ff */
[----:B------:R-:W-:Y:S01]  /*4fe0*/  @!UP0 UIADD3 UR10, UPT, UPT, UR10, 0x20, URZ ;  /* 0x000000200a0a8890 */ /* 0x000fe2000fffe0ff */
[----:B------:R-:W-:Y:S01]  /*4ff0*/  SEL R10, R10, RZ, P0 ;  /* 0x000000ff0a0a7207 */ /* 0x000fe20000000000 */
[----:B------:R-:W-:Y:S02]  /*5000*/  @!UP0 UIADD3 UR8, UPT, UPT, UR4, 0x200, URZ ;  /* 0x0000020004088890 */ /* 0x000fe4000fffe0ff */
[----:B------:R-:W-:Y:S01]  /*5010*/  UIADD3 UR4, UPT, UPT, UR6, 0x1, URZ ;  /* 0x0000000106047890 */ /* 0x000fe2000fffe0ff */
[----:B------:R-:W-:Y:S01]  /*5020*/  @!P1 R2UR UR6, R2 ;  /* 0x00000000020692ca */ /* 0x000fe200000e0000 */
[----:B------:R-:W-:Y:S02]  /*5030*/  UIADD3 UR27, UPT, UPT, UR13, UR22, URZ ;  /* 0x000000160d1b7290 */ /* 0x000fe4000fffe0ff */
[----:B------:R-:W-:Y:S02]  /*5040*/  UISETP.NE.AND UP0, UPT, UR4, 0x3, UPT ;  /* 0x000000030400788c */ /* 0x000fe4000bf05270 */
[----:B------:R-:W-:Y:S02]  /*5050*/  UIADD3 UR26, UPT, UPT, UR14, UR19, URZ ;  /* 0x000000130e1a7290 */ /* 0x000fe4000fffe0ff */
[----:B------:R-:W-:Y:S01]  /*5060*/  USEL UR25, UR4, URZ, UP0 ;  /* 0x000000ff04197287 */ /* 0x000fe20008000000 */
[----:B------:R-:W-:Y:S01]  /*5070*/  @!P1 R2UR UR4, R0 ;  /* 0x00000000000492ca */ /* 0x000fe200000e0000 */
[----:B------:R-:W-:Y:S01]  /*5080*/  USEL UR18, URZ, 0x1, UP0 ;  /* 0x00000001ff127887 */ /* 0x000fe20008000000 */
[----:B------:R-:W-:Y:S01]  /*5090*/  SEL R0, RZ, 0x1, P0 ;  /* 0x00000001ff007807 */ /* 0x000fe20000000000 */
[----:B------:R-:W-:Y:S02]  /*50a0*/  VOTEU.ALL UP0, P1 ;  /* 0x0000000000ff7886 */ /* 0x000fe40000800000 */
[----:B------:R-:W-:Y:S01]  /*50b0*/  IMAD.U32 R4, RZ, RZ, UR6 ;  /* 0x00000006ff047e24 */ /* 0x000fe2000f8e00ff */
[----:B------:R-:W-:Y:S02]  /*50c0*/  LOP3.LUT R9, R9, R0, RZ, 0x3c, !PT ;  /* 0x0000000009097212 */ /* 0x000fe400078e3cff */
[----:B------:R-:W-:Y:S02]  /*50d0*/  LOP3.LUT R11, R11, UR18, RZ, 0x3c, !PT ;  /* 0x000000120b0b7c12 */ /* 0x000fe4000f8e3cff */
[----:B------:R-:W-:Y:S03]  /*50e0*/  @!P1 R2UR UR6, R4 ;  /* 0x00000000040692ca */ /* 0x000fe600000e0000 */
[----:B------:R-:W-:Y:S01]  /*50f0*/  IMAD.U32 R5, RZ, RZ, UR4 ;  /* 0x00000004ff057e24 */ /* 0x000fe2000f8e00ff */
[----:B------:R-:W-:Y:S04]  /*5100*/  UPRMT UR4, UR54, 0x654, UR9 ;  /* 0x0000065436047896 */ /* 0x000fe80008000009 */
[----:B------:R-:W-:Y:S11]  /*5110*/  @!P1 R2UR UR7, R5 ;  /* 0x00000000050792ca */ /* 0x000ff600000e0000 */
[----:B------:R-:W-:Y:S02]  /*5120*/  @!UPT UIADD3 URZ, UPT, UPT, URZ, URZ, URZ ;  /* 0x000000fffffff290 */ /* 0x000fe4000fffe0ff */
[----:B------:R2:W-:Y:S01]  /*5130*/  @!UP0 UTMALDG.3D [UR8], [UR6], desc[UR20] ;  /* 0x00001408060085b4 */ /* 0x0005e20008011000 */
[----:B------:R2:W-:Y:S01]  /*5140*/  @!P1 SYNCS.ARRIVE.TRANS64.RED.A0TR RZ, [UR5+0x60], R3 ;  /* 0x00006003ffff99a7 */ /* 0x0005e20008300405 */
[----:B------:R-:W-:Y:S01]  /*5150*/  SYNCS.ARRIVE.TRANS64.RED.A1T0 RZ, [UR4], RZ ;  /* 0x000000ffffff79a7 */ /* 0x000fe20008100404 */
[----:B------:R-:W-:Y:S05]  /*5160*/  BRA.U UP2, `(.L_x_85) ;  /* 0xfffffff102d07547 */ /* 0x000fea000b83ffff */
[----:B------:R-:W-:Y:S01]  /*5170*/  UIADD3 UR24, UPT, UPT, UR24, 0x78, URZ ;  /* 0x0000007818187890 */ /* 0x000fe2000fffe0ff */
[----:B------:R-:W-:-:S03]  /*5180*/  SHF.L.U32 R2, R11, 0x1f, RZ ;  /* 0x0000001f0b027819 */ /* 0x000fc600000006ff */
[----:B------:R-:W-:-:S09]  /*5190*/  ULEA UR4, UR25, UR24, 0x3 ;  /* 0x0000001819047291 */ /* 0x000fd2000f8e18ff */
[----:B------:R-:W3:Y:S02]  /*51a0*/  SYNCS.PHASECHK.TRANS64.TRYWAIT P0, [UR4], R2 ;  /* 0x00000002ff0075a7 */ /* 0x000ee40008001104 */
[----:B---3--:R-:W-:Y:S05]  /*51b0*/  @!P0 BRA `(.L_x_86) ;  /* 0x0000003000488947 */ /* 0x008fea0003800000 */
.L_x_162:
[----:B------:R-:W-:-:S04]  /*51c0*/  UIADD3 UR4, UPT, UPT, UR25, 0x1, URZ ;  /* 0x0000000119047890 */ /* 0x000fc8000fffe0ff */
[----:B------:R-:W-:-:S04]  /*51d0*/  UISETP.NE.AND UP0, UPT, UR4, 0x3, UPT ;  /* 0x000000030400788c */ /* 0x000fc8000bf05270 */
[----:B--2---:R-:W-:Y:S02]  /*51e0*/  USEL UR6, URZ, 0x1, UP0 ;  /* 0x00000001ff067887 */ /* 0x004fe40008000000 */
[----:B------:R-:W-:-:S04]  /*51f0*/  USEL UR4, UR4, URZ, UP0 ;  /* 0x000000ff04047287 */ /* 0x000fc80008000000 */
[----:B------:R-:W-:Y:S01]  /*5200*/  ULEA UR5, UR4, UR24, 0x3 ;  /* 0x0000001804057291 */ /* 0x000fe2000f8e18ff */
[----:B------:R-:W-:-:S04]  /*5210*/  LOP3.LUT R11, R11, UR6, RZ, 0x3c, !PT ;  /* 0x000000060b0b7c12 */ /* 0x000fc8000f8e3cff */
[----:B---3--:R-:W-:-:S04]  /*5220*/  SHF.L.U32 R2, R11, 0x1f, RZ ;  /* 0x0000001f0b027819 */ /* 0x008fc800000006ff */
[----:B------:R-:W2:Y:S02]  /*5230*/  SYNCS.PHASECHK.TRANS64.TRYWAIT P0, [UR5], R2 ;  /* 0x00000002ff0075a7 */ /* 0x000ea40008001105 */
[----:B--2---:R-:W-:Y:S05]  /*5240*/  @!P0 BRA `(.L_x_87) ;  /* 0x00000030003c8947 */ /* 0x004fea0003800000 */
.L_x_164:
[----:B------:R-:W-:-:S04]  /*5250*/  UIADD3 UR4, UPT, UPT, UR4, 0x1, URZ ;  /* 0x0000000104047890 */ /* 0x000fc8000fffe0ff */
[----:B------:R-:W-:-:S04]  /*5260*/  UISETP.NE.AND UP0, UPT, UR4, 0x3, UPT ;  /* 0x000000030400788c */ /* 0x000fc8000bf05270 */
[----:B------:R-:W-:Y:S02]  /*5270*/  USEL UR5, URZ, 0x1, UP0 ;  /* 0x00000001ff057887 */ /* 0x000fe40008000000 */
[----:B------:R-:W-:-:S04]  /*5280*/  USEL UR4, UR4, URZ, UP0 ;  /* 0x000000ff04047287 */ /* 0x000fc80008000000 */
[----:B------:R-:W-:Y:S01]  /*5290*/  ULEA UR4, UR4, UR24, 0x3 ;  /* 0x0000001804047291 */ /* 0x000fe2000f8e18ff */
[----:B--2---:R-:W-:-:S04]  /*52a0*/  LOP3.LUT R2, R11, UR5, RZ, 0x3c, !PT ;  /* 0x000000050b027c12 */ /* 0x004fc8000f8e3cff */
[----:B------:R-:W-:Y:S01]  /*52b0*/  SHF.L.U32 R2, R2, 0x1f, RZ ;  /* 0x0000001f02027819 */ /* 0x000fe200000006ff */
[----:B------:R-:W-:-:S07]  /*52c0*/  IMAD.U32 R0, RZ, RZ, UR4 ;  /* 0x00000004ff007e24 */ /* 0x000fce000f8e00ff */
.L_x_88:
[----:B--2---:R2:W3:Y:S02]  /*52d0*/  SYNCS.PHASECHK.TRANS64.TRYWAIT P0, [R0+URZ], R2 ;  /* 0x00000002000075a7 */ /* 0x0044e400080011ff */
[----:B---3--:R-:W-:Y:S05]  /*52e0*/  @!P0 NANOSLEEP.SYNCS 0x989680 ;  /* 0x009896800000895d */ /* 0x008fea0003900000 */
[----:B------:R-:W3:Y:S02]  /*52f0*/  @!P0 SYNCS.PHASECHK.TRANS64 P0, [R0+URZ], R2 ;  /* 0x00000002000085a7 */ /* 0x000ee400080010ff */
[----:B-1-3--:R-:W-:Y:S05]  /*5300*/  @P0 EXIT ;  /* 0x000000000000094d */ /* 0x00afea0003800000 */
[----:B------:R-:W-:Y:S05]  /*5310*/  BRA `(.L_x_88) ;  /* 0xfffffffc00ec7947 */ /* 0x000fea000383ffff */
.L_x_76:
[----:B------:R-:W-:-:S06]  /*5320*/  UISETP.GE.AND UP0, UPT, UR18, 0x4, UPT ;  /* 0x000000041200788c */ /* 0x000fcc000bf06270 */
[----:B------:R-:W-:-:S13]  /*5330*/  PLOP3.LUT P0, PT, PT, PT, UP0, 0x80, 0x8 ;  /* 0x000000000008781c */ /* 0x000fda0003f0f008 */
[----:B-1----:R-:W-:Y:S05]  /*5340*/  @!P0 EXIT ;  /* 0x000000000000894d */ /* 0x002fea0003800000 */
[----:B------:R-:W-:Y:S01]  /*5350*/  BAR.SYNC.DEFER_BLOCKING 0x6, 0xa0 ;  /* 0x0182800000007b1d */ /* 0x000fe20000010000 */
[C---:B------:R-:W-:Y:S01]  /*5360*/  IMAD.SHL.U32 R3, R55.reuse, 0x20, RZ ;  /* 0x0000002037037824 */ /* 0x040fe200078e00ff */
[C---:B------:R-:W-:Y:S01]  /*5370*/  LOP3.LUT P0, RZ, R55.reuse, 0x4, RZ, 0xc0, !PT ;  /* 0x0000000437ff7812 */ /* 0x040fe2000780c0ff */
[C---:B------:R-:W-:Y:S01]  /*5380*/  IMAD.SHL.U32 R2, R55.reuse, 0x10, RZ ;  /* 0x0000001037027824 */ /* 0x040fe200078e00ff */
[----:B------:R-:W-:Y:S01]  /*5390*/  CS2R R52, SRZ ;  /* 0x0000000000347805 */ /* 0x000fe2000001ff00 */
[----:B------:R-:W-:Y:S01]  /*53a0*/  IMAD.SHL.U32 R44, R55, 0x4, RZ ;  /* 0x00000004372c7824 */ /* 0x000fe200078e00ff */
[----:B------:R-:W-:Y:S01]  /*53b0*/  UMOV UR44, 0x400 ;  /* 0x00000400002c7882 */ /* 0x000fe20000000000 */
[----:B------:R-:W1:Y:S01]  /*53c0*/  LDCU.64 UR4, c[0x0][0x890] ;  /* 0x00011200ff0477ac */ /* 0x000e620008000a00 */
[----:B------:R-:W2:Y:S01]  /*53d0*/  LDC.64 R42, c[0x0][0x8b0] ;  /* 0x00022c00ff2a7b82 */ /* 0x000ea20000000a00 */
[----:B------:R-:W-:Y:S01]  /*53e0*/  LOP3.LUT R4, R3, 0xc0, RZ, 0xc0, !PT ;  /* 0x000000c003047812 */ /* 0x000fe200078ec0ff */
[----:B------:R-:W-:Y:S01]  /*53f0*/  IMAD.U32 R23, R55, 0x10000, RZ ;  /* 0x0001000037177824 */ /* 0x000fe200078e00ff */
[----:B------:R-:W-:Y:S01]  /*5400*/  ULEA UR44, UR54, UR44, 0x18 ;  /* 0x0000002c362c7291 */ /* 0x000fe2000f8ec0ff */
[----:B------:R-:W-:Y:S01]  /*5410*/  LOP3.LUT R2, R2, 0x600, RZ, 0xc0, !PT ;  /* 0x0000060002027812 */ /* 0x000fe200078ec0ff */
[----:B------:R-:W-:Y:S01]  /*5420*/  IMAD.MOV.U32 R54, RZ, RZ, 0x10 ;  /* 0x00000010ff367424 */ /* 0x000fe200078e00ff */
[----:B------:R-:W-:Y:S01]  /*5430*/  LOP3.LUT R44, R4, 0x18, R44, 0xf8, !PT ;  /* 0x00000018042c7812 */ /* 0x000fe200078ef82c */
[----:B------:R-:W-:Y:S01]  /*5440*/  IMAD.MOV.U32 R22, RZ, RZ, RZ ;  /* 0x000000ffff167224 */ /* 0x000fe200078e00ff */
[----:B------:R-:W3:Y:S01]  /*5450*/  LDC.64 R40, c[0x0][0x8a8] ;  /* 0x00022a00ff287b82 */ /* 0x000ee20000000a00 */
[----:B------:R-:W-:Y:S01]  /*5460*/  SHF.R.U32.HI R4, RZ, 0x1, R55 ;  /* 0x00000001ff047819 */ /* 0x000fe20000011637 */
[----:B------:R-:W-:Y:S01]  /*5470*/  IMAD.MOV.U32 R51, RZ, RZ, RZ ;  /* 0x000000ffff337224 */ /* 0x000fe200078e00ff */
[----:B------:R-:W-:Y:S01]  /*5480*/  LOP3.LUT R2, R2, 0x20, R3, 0xf8, !PT ;  /* 0x0000002002027812 */ /* 0x000fe200078ef803 */
[----:B------:R-:W4:Y:S01]  /*5490*/  LDCU UR63, c[0x0][0x370] ;  /* 0x00006e00ff3f77ac */ /* 0x000f220008000800 */
[----:B------:R-:W-:-:S02]  /*54a0*/  LOP3.LUT R23, R23, 0x600000, RZ, 0xc0, !PT ;  /* 0x0060000017177812 */ /* 0x000fc400078ec0ff */
[----:B------:R-:W-:Y:S01]  /*54b0*/  LOP3.LUT R44, R44, 0x8, R4, 0x78, !PT ;  /* 0x000000082c2c7812 */ /* 0x000fe200078e7804 */
[----:B------:R-:W4:Y:S01]  /*54c0*/  LDS R0, [UR44+0x150] ;  /* 0x0001502cff007984 */ /* 0x000f220008000800 */
[----:B-1----:R-:W-:Y:S01]  /*54d0*/  IMAD.U32 R57, RZ, RZ, UR4 ;  /* 0x00000004ff397e24 */ /* 0x002fe2000f8e00ff */
[----:B------:R-:W-:Y:S01]  /*54e0*/  UIADD3 UR4, UPT, UPT, UR44, 0x200, URZ ;  /* 0x000002002c047890 */ /* 0x000fe2000fffe0ff */
[----:B------:R-:W-:Y:S01]  /*54f0*/  LOP3.LUT R2, R2, 0x100, R3, 0xf8, !PT ;  /* 0x0000010002027812 */ /* 0x000fe200078ef803 */
[----:B------:R-:W-:Y:S01]  /*5500*/  IMAD.U32 R56, RZ, RZ, UR5 ;  /* 0x00000005ff387e24 */ /* 0x000fe2000f8e00ff */
[----:B------:R-:W-:Y:S01]  /*5510*/  LOP3.LUT R55, R55, 0x60, RZ, 0xc0, !PT ;  /* 0x0000006037377812 */ /* 0x000fe200078ec0ff */
[----:B------:R-:W1:Y:S01]  /*5520*/  LDCU UR43, c[0x0][0xb0c] ;  /* 0x00016180ff2b77ac */ /* 0x000e620008000800 */
[----:B------:R-:W-:Y:S01]  /*5530*/  LOP3.LUT R44, R2, R44, RZ, 0xfc, !PT ;  /* 0x0000002c022c7212 */ /* 0x000fe200078efcff */
[----:B------:R-:W-:Y:S01]  /*5540*/  IMAD.U32 R59, RZ, RZ, UR4 ;  /* 0x00000004ff3b7e24 */ /* 0x000fe2000f8e00ff */
[----:B------:R-:W-:Y:S01]  /*5550*/  SEL R54, R54, 0xfffffff0, !P0 ;  /* 0xfffffff036367807 */ /* 0x000fe20004000000 */
[----:B------:R-:W1:Y:S01]  /*5560*/  LDCU UR39, c[0x0][0xb30] ;  /* 0x00016600ff2777ac */ /* 0x000e620008000800 */
[----:B------:R-:W1:Y:S01]  /*5570*/  LDCU.64 UR60, c[0x0][0x888] ;  /* 0x00011100ff3c77ac */ /* 0x000e620008000a00 */
[----:B------:R-:W1:Y:S01]  /*5580*/  LDCU.64 UR40, c[0x0][0xb28] ;  /* 0x00016500ff2877ac */ /* 0x000e620008000a00 */
[----:B------:R-:W1:Y:S01]  /*5590*/  LDCU.128 UR56, c[0x0][0xb10] ;  /* 0x00016200ff3877ac */ /* 0x000e620008000c00 */
[----:B------:R-:W1:Y:S01]  /*55a0*/  LDCU UR62, c[0x0][0x374] ;  /* 0x00006e80ff3e77ac */ /* 0x000e620008000800 */
[----:B------:R-:W-:Y:S01]  /*55b0*/  UMOV UR55, 0x1 ;  /* 0x0000000100377882 */ /* 0x000fe20000000000 */
[----:B------:R-:W-:Y:S01]  /*55c0*/  UMOV UR46, URZ ;  /* 0x000000ff002e7c82 */ /* 0x000fe20008000000 */
[----:B------:R-:W-:Y:S01]  /*55d0*/  UMOV UR53, URZ ;  /* 0x000000ff00357c82 */ /* 0x000fe20008000000 */
[----:B------:R-:W-:Y:S01]  /*55e0*/  UMOV UR52, URZ ;  /* 0x000000ff00347c82 */ /* 0x000fe20008000000 */
[----:B-1234-:R-:W-:-:S07]  /*55f0*/  IMAD.IADD R23, R0, 0x1, R23 ;  /* 0x0000000100177824 */ /* 0x01efce00078e0217 */
.L_x_119:
[C---:B------:R-:W-:Y:S02]  /*5600*/  LEA R0, R51.reuse, UR44, 0x3 ;  /* 0x0000002c33007c11 */ /* 0x040fe4000f8e18ff */
[----:B------:R-:W-:Y:S02]  /*5610*/  SHF.L.U32 R2, R52, 0x1f, RZ ;  /* 0x0000001f34027819 */ /* 0x000fe400000006ff */
[----:B-1----:R-:W-:Y:S02]  /*5620*/  LEA R4, R51, UR44, 0x4 ;  /* 0x0000002c33047c11 */ /* 0x002fe4000f8e20ff */
[----:B------:R-:W1:Y:S02]  /*5630*/  SYNCS.PHASECHK.TRANS64.TRYWAIT P0, [R0+URZ+0xa0], R2 ;  /* 0x0000a002000075a7 */ /* 0x000e6400080011ff */
[----:B-1----:R-:W-:Y:S05]  /*5640*/  @!P0 BRA `(.L_x_89) ;  /* 0x0000002c00548947 */ /* 0x002fea0003800000 */
.L_x_165:
[----:B------:R-:W-:Y:S01]  /*5650*/  R2UR UR7, R58 ;  /* 0x000000003a0772ca */ /* 0x000fe200000e0000 */
[----:B------:R-:W2:Y:S01]  /*5660*/  LDS.128 R4, [R4+0x130] ;  /* 0x0001300004047984 */ /* 0x000ea20000000c00 */
[----:B-1----:R-:W-:Y:S01]  /*5670*/  VIADD R0, R0, 0xb0 ;  /* 0x000000b000007836 */ /* 0x002fe20000000000 */
[----:B------:R-:W-:Y:S04]  /*5680*/  UISETP.GE.AND UP0, UPT, UR42, 0x1, UPT ;  /* 0x000000012a00788c */ /* 0x000fe8000bf06270 */
[----:B------:R-:W-:Y:S01]  /*5690*/  PRMT R0, RZ, 0x654, R0 ;  /* 0x00000654ff007816 */ /* 0x000fe20000000000 */
[----:B------:R-:W-:Y:S01]  /*56a0*/  @!PT LDS RZ, [RZ] ;  /* 0x00000000fffff984 */ /* 0x000fe20000000800 */
[----:B------:R-:W-:Y:S01]  /*56b0*/  @!PT LDS RZ, [RZ] ;  /* 0x00000000fffff984 */ /* 0x000fe20000000800 */
[----:B------:R-:W-:Y:S01]  /*56c0*/  @!PT LDS RZ, [RZ] ;  /* 0x00000000fffff984 */ /* 0x000fe20000000800 */
[----:B------:R-:W-:Y:S01]  /*56d0*/  @!PT LDS RZ, [RZ] ;  /* 0x00000000fffff984 */ /* 0x000fe20000000800 */
[----:B------:R1:W-:Y:S06]  /*56e0*/  MEMBAR.ALL.CTA ;  /* 0x0000000000007992 */ /* 0x0003ec0000008000 */
[----:B-1----:R-:W1:Y:S02]  /*56f0*/  FENCE.VIEW.ASYNC.S ;  /* 0x00000000000073c6 */ /* 0x002e640000000000 */
[----:B-1----:R1:W-:Y:S01]  /*5700*/  SYNCS.ARRIVE.TRANS64.RED.A1T0 RZ, [R0+URZ], RZ ;  /* 0x000000ff00ff79a7 */ /* 0x0023e200081004ff */
[----:B--2---:R-:W-:Y:S11]  /*5710*/  LOP3.LUT P0, RZ, R6, 0x1, RZ, 0xc0, !PT ;  /* 0x0000000106ff7812 */ /* 0x004ff6000780c0ff */
[----:B------:R-:W-:Y:S02]  /*5720*/  @!UPT UIADD3 URZ, UPT, UPT, URZ, URZ, URZ ;  /* 0x000000fffffff290 */ /* 0x000fe4000fffe0ff */
[----:B------:R-:W-:Y:S01]  /*5730*/  VOTEU.ANY UP1, P0 ;  /* 0x0000000000ff7886 */ /* 0x000fe20000020100 */
[----:B------:R-:W-:Y:S01]  /*5740*/  PLOP3.LUT P0, PT, PT, PT, UP1, 0x80, 0x8 ;  /* 0x000000000008781c */ /* 0x000fe20003f0f018 */
[----:B------:R-:W-:Y:S06]  /*5750*/  UP2UR UR4, UPR, URZ, 0x2 ;  /* 0x00000002ff047883 */ /* 0x000fec0008000000 */
[----:B------:R-:W-:Y:S06]  /*5760*/  IMAD.U32 R60, RZ, RZ, UR4 ;  /* 0x00000004ff3c7e24 */ /* 0x000fec000f8e00ff */
[----:B------:R-:W-:Y:S02]  /*5770*/  @P0 SHF.R.U32.HI R2, RZ, 0x10, R5 ;  /* 0x00000010ff020819 */ /* 0x000fe40000011605 */
[----:B------:R-:W-:Y:S02]  /*5780*/  @P0 MOV R3, R4 ;  /* 0x0000000400030202 */ /* 0x000fe40000000f00 */
[----:B------:R-:W-:Y:S02]  /*5790*/  @P0 R2UR UR4, R2 ;  /* 0x00000000020402ca */ /* 0x000fe400000e0000 */
[----:B------:R-:W-:Y:S02]  /*57a0*/  @P0 LOP3.LUT R4, R5, 0xffff, RZ, 0xc0, !PT ;  /* 0x0000ffff05040812 */ /* 0x000fe400078ec0ff */
[----:B------:R-:W-:Y:S02]  /*57b0*/  @P0 R2UR UR6, R3 ;  /* 0x00000000030602ca */ /* 0x000fe400000e0000 */
[----:B------:R-:W-:Y:S07]  /*57c0*/  @P0 R2UR UR5, R4 ;  /* 0x00000000040502ca */ /* 0x000fee00000e0000 */
[----:B------:R-:W-:Y:S02]  /*57d0*/  @UP1 UMOV UR7, UR4 ;  /* 0x0000000400071c82 */ /* 0x000fe40008000000 */
[----:B------:R-:W-:Y:S02]  /*57e0*/  IMAD.U32 R58, RZ, RZ, UR7 ;  /* 0x00000007ff3a7e24 */ /* 0x000fe4000f8e00ff */
[----:B------:R-:W-:Y:S02]  /*57f0*/  @UP1 UMOV UR38, UR6 ;  /* 0x0000000600261c82 */ /* 0x000fe40008000000 */
[----:B------:R-:W-:Y:S01]  /*5800*/  @UP1 UMOV UR37, UR5 ;  /* 0x0000000500251c82 */ /* 0x000fe20008000000 */
[----:B-1----:R-:W-:Y:S05]  /*5810*/  BRA.U !UP0, `(.L_x_90) ;  /* 0x0000000108cc7547 */ /* 0x002fea000b800000 */
[----:B------:R-:W1:Y:S01]  /*5820*/  LDCU UR12, c[0x0][0xb20] ;  /* 0x00016400ff0c77ac */ /* 0x000e620008000800 */
[----:B------:R-:W-:Y:S02]  /*5830*/  UIMAD.WIDE.U32 UR4, UR62, UR59, URZ ;  /* 0x0000003b3e0472a5 */ /* 0x000fe4000f8e00ff */
[----:B------:R-:W-:Y:S02]  /*5840*/  UIMAD.WIDE.U32 UR6, UR63, UR56, URZ ;  /* 0x000000383f0672a5 */ /* 0x000fe4000f8e00ff */
[----:B------:R-:W-:Y:S02]  /*5850*/  UISETP.NE.AND UP0, UPT, UR58, 0x1, UPT ;  /* 0x000000013a00788c */ /* 0x000fe4000bf05270 */
[----:B------:R-:W-:Y:S02]  /*5860*/  UIMAD.WIDE.U32 UR8, UR37, UR59, URZ ;  /* 0x0000003b250872a5 */ /* 0x000fe4000f8e00ff */
[----:B------:R-:W-:Y:S02]  /*5870*/  UIMAD.WIDE.U32 UR10, UR38, UR56, URZ ;  /* 0x00000038260a72a5 */ /* 0x000fe4000f8e00ff */
[----:B------:R-:W-:Y:S02]  /*5880*/  UISETP.NE.AND UP1, UPT, UR43, 0x1, UPT ;  /* 0x000000012b00788c */ /* 0x000fe4000bf25270 */
[----:B------:R-:W-:Y:S01]  /*5890*/  UISETP.NE.AND UP2, UPT, UR42, 0x1, UPT ;  /* 0x000000012a00788c */ /* 0x000fe2000bf45270 */
[----:B------:R-:W-:Y:S02]  /*58a0*/  UMOV UR4, UR5 ;  /* 0x0000000500047c82 */ /* 0x000fe40008000000 */
[----:B-1----:R-:W-:Y:S03]  /*58b0*/  USHF.R.U32.HI UR5, URZ, UR12, UR4 ;  /* 0x0000000cff057299 */ /* 0x002fe60008011604 */
[----:B------:R-:W-:Y:S02]  /*58c0*/  UMOV UR4, UR7 ;  /* 0x0000000700047c82 */ /* 0x000fe40008000000 */
[----:B------:R-:W-:Y:S02]  /*58d0*/  USHF.R.U32.HI UR7, URZ, UR57, UR4 ;  /* 0x00000039ff077299 */ /* 0x000fe40008011604 */
[----:B------:R-:W-:Y:S02]  /*58e0*/  USEL UR4, UR62, UR5, !UP0 ;  /* 0x000000053e047287 */ /* 0x000fe4000c000000 */
[----:B------:R-:W-:Y:S01]  /*58f0*/  USEL UR7, UR63, UR7, !UP1 ;  /* 0x000000073f077287 */ /* 0x000fe2000c800000 */
[----:B------:R-:W-:Y:S01]  /*5900*/  UMOV UR5, UR9 ;  /* 0x0000000900057c82 */ /* 0x000fe20008000000 */
[----:B------:R-:W-:Y:S02]  /*5910*/  UIMAD.WIDE.U32 UR8, UR4, UR40, URZ ;  /* 0x00000028040872a5 */ /* 0x000fe4000f8e00ff */
[----:B------:R-:W-:Y:S03]  /*5920*/  USHF.R.U32.HI UR6, URZ, UR12, UR5 ;  /* 0x0000000cff067299 */ /* 0x000fe60008011605 */
[----:B------:R-:W-:Y:S01]  /*5930*/  UMOV UR5, UR11 ;  /* 0x0000000b00057c82 */ /* 0x000fe20008000000 */
[----:B------:R-:W-:Y:S02]  /*5940*/  UIMAD.WIDE.U32 UR10, UR7, UR40, URZ ;  /* 0x00000028070a72a5 */ /* 0x000fe4000f8e00ff */
[----:B------:R-:W-:Y:S02]  /*5950*/  USHF.R.U32.HI UR12, URZ, UR57, UR5 ;  /* 0x00000039ff0c7299 */ /* 0x000fe40008011605 */
[----:B------:R-:W-:Y:S01]  /*5960*/  USEL UR6, UR37, UR6, !UP0 ;  /* 0x0000000625067287 */ /* 0x000fe2000c000000 */
[----:B------:R-:W-:Y:S02]  /*5970*/  UMOV UR5, UR9 ;  /* 0x0000000900057c82 */ /* 0x000fe40008000000 */
[----:B------:R-:W-:Y:S01]  /*5980*/  UMOV UR10, UR11 ;  /* 0x0000000b000a7c82 */ /* 0x000fe20008000000 */
[----:B------:R-:W-:Y:S02]  /*5990*/  @UP2 USHF.R.U32.HI UR4, URZ, UR41, UR5 ;  /* 0x00000029ff042299 */ /* 0x000fe40008011605 */
[----:B------:R-:W-:Y:S02]  /*59a0*/  @UP2 USHF.R.U32.HI UR7, URZ, UR41, UR10 ;  /* 0x00000029ff072299 */ /* 0x000fe4000801160a */
[----:B------:R-:W-:Y:S02]  /*59b0*/  UIMAD UR4, UR42, UR4, URZ ;  /* 0x000000042a0472a4 */ /* 0x000fe4000f8e02ff */
[----:B------:R-:W-:Y:S02]  /*59c0*/  UIMAD.WIDE.U32 UR10, UR6, UR40, URZ ;  /* 0x00000028060a72a5 */ /* 0x000fe4000f8e00ff */
[----:B------:R-:W-:Y:S02]  /*59d0*/  USEL UR5, UR38, UR12, !UP1 ;  /* 0x0000000c26057287 */ /* 0x000fe4000c800000 */
[----:B------:R-:W-:Y:S02]  /*59e0*/  UIMAD UR8, UR42, UR7, URZ ;  /* 0x000000072a0872a4 */ /* 0x000fe4000f8e02ff */
[----:B------:R-:W-:Y:S03]  /*59f0*/  UISETP.GE.AND UP0, UPT, UR6, UR4, UPT ;  /* 0x000000040600728c */ /* 0x000fe6000bf06270 */
[----:B------:R-:W-:Y:S01]  /*5a00*/  UMOV UR4, UR11 ;  /* 0x0000000b00047c82 */ /* 0x000fe20008000000 */
[----:B------:R-:W-:Y:S02]  /*5a10*/  UISETP.GE.OR UP0, UPT, UR5, UR8, UP0 ;  /* 0x000000080500728c */ /* 0x000fe40008706670 */
[----:B------:R-:W-:Y:S02]  /*5a20*/  USHF.R.U32.HI UR4, URZ, UR41, UR4 ;  /* 0x00000029ff047299 */ /* 0x000fe40008011604 */
[----:B------:R-:W-:Y:S02]  /*5a30*/  UIMAD.WIDE.U32 UR8, UR5, UR40, URZ ;  /* 0x00000028050872a5 */ /* 0x000fe4000f8e00ff */
[----:B------:R-:W-:Y:S02]  /*5a40*/  USEL UR11, UR6, UR4, !UP2 ;  /* 0x00000004060b7287 */ /* 0x000fe4000d000000 */
[----:B------:R-:W-:Y:S02]  /*5a50*/  UIADD3 UR8, UPT, UPT, -UR5, URZ, URZ ;  /* 0x000000ff05087290 */ /* 0x000fe4000fffe1ff */
[----:B------:R-:W-:Y:S01]  /*5a60*/  UIADD3 UR10, UPT, UPT, -UR11, URZ, URZ ;  /* 0x000000ff0b0a7290 */ /* 0x000fe2000fffe1ff */
[----:B------:R-:W-:Y:S01]  /*5a70*/  @!UP0 UMOV UR4, UR9 ;  /* 0x0000000900048c82 */ /* 0x000fe20008000000 */
[----:B------:R-:W-:Y:S02]  /*5a80*/  UIADD3 UR9, UPT, UPT, -UR6, URZ, URZ ;  /* 0x000000ff06097290 */ /* 0x000fe4000fffe1ff */
[----:B------:R-:W-:Y:S02]  /*5a90*/  @!UP0 USHF.R.U32.HI UR4, URZ, UR41, UR4 ;  /* 0x00000029ff048299 */ /* 0x000fe40008011604 */
[----:B------:R-:W-:Y:S02]  /*5aa0*/  UIMAD UR10, UR42, UR10, UR6 ;  /* 0x0000000a2a0a72a4 */ /* 0x000fe4000f8e0206 */
[----:B------:R-:W-:Y:S04]  /*5ab0*/  @!UP0 USEL UR4, UR5, UR4, !UP2 ;  /* 0x0000000405048287 */ /* 0x000fe8000d000000 */
[----:B------:R-:W-:Y:S02]  /*5ac0*/  @!UP0 UIMAD UR10, UR7, UR10, UR4 ;  /* 0x0000000a070a82a4 */ /* 0x000fe4000f8e0204 */
[----:B------:R-:W-:Y:S02]  /*5ad0*/  @!UP0 UIADD3 UR11, UPT, UPT, UR11, -UR4, URZ ;  /* 0x800000040b0b8290 */ /* 0x000fe4000fffe0ff */
[----:B------:R-:W-:Y:S02]  /*5ae0*/  UIMAD UR7, UR43, UR8, UR38 ;  /* 0x000000082b0772a4 */ /* 0x000fe4000f8e0226 */
[----:B------:R-:W-:Y:S02]  /*5af0*/  @!UP0 UIMAD UR6, UR11, UR42, UR5 ;  /* 0x0000002a0b0682a4 */ /* 0x000fe4000f8e0205 */
[----:B------:R-:W-:Y:S01]  /*5b00*/  UIMAD UR4, UR58, UR9, UR37 ;  /* 0x000000093a0472a4 */ /* 0x000fe2000f8e0225 */
[----:B------:R-:W-:Y:S02]  /*5b10*/  @!UP0 UMOV UR5, UR10 ;  /* 0x0000000a00058c82 */ /* 0x000fe40008000000 */
[----:B------:R-:W-:Y:S02]  /*5b20*/  UIMAD UR38, UR5, UR43, UR7 ;  /* 0x0000002b052672a4 */ /* 0x000fe4000f8e0207 */
[----:B------:R-:W-:Y:S11]  /*5b30*/  UIMAD UR37, UR6, UR58, UR4 ;  /* 0x0000003a062572a4 */ /* 0x000ff6000f8e0204 */
[----:B------:R-:W-:Y:S01]  /*5b40*/  @!UPT UIADD3 URZ, UPT, UPT, URZ, URZ, URZ ;  /* 0x000000fffffff290 */ /* 0x000fe2000fffe0ff */
.L_x_90:
[----:B------:R-:W-:Y:S01]  /*5b50*/  UISETP.NE.AND UP0, UPT, UR39, 0x1, UPT ;  /* 0x000000012700788c */ /* 0x000fe2000bf05270 */
[----:B------:R-:W-:Y:S01]  /*5b60*/  R2UR UR11, R59 ;  /* 0x000000003b0b72ca */ /* 0x000fe200000e0000 */
[----:B------:R-:W-:Y:S01]  /*5b70*/  USHF.L.U32 UR50, UR26, 0x6, URZ ;  /* 0x000000061a327899 */ /* 0x000fe200080006ff */
[----:B------:R-:W-:Y:S01]  /*5b80*/  IADD3 R51, PT, PT, R51, 0x1, RZ ;  /* 0x0000000133337810 */ /* 0x000fe20007ffe0ff */
[----:B------:R-:W-:Y:S07]  /*5b90*/  USHF.L.U32 UR49, UR27, 0x6, URZ ;  /* 0x000000061b317899 */ /* 0x000fee00080006ff */
[----:B------:R-:W1:Y:S01]  /*5ba0*/  @!UP0 LDCU.128 UR12, c[0x0][0xb10] ;  /* 0x00016200ff0c87ac */ /* 0x000e620008000c00 */
[----:B------:R-:W2:Y:S01]  /*5bb0*/  @!UP0 LDCU UR5, c[0x0][0xb0c] ;  /* 0x00016180ff0587ac */ /* 0x000ea20008000800 */
[----:B------:R-:W3:Y:S01]  /*5bc0*/  @!UP0 LDCU UR10, c[0x0][0xb20] ;  /* 0x00016400ff0a87ac */ /* 0x000ee20008000800 */
[----:B-1----:R-:W-:Y:S02]  /*5bd0*/  UIMAD.WIDE.U32 UR8, UR38, UR12, URZ ;  /* 0x0000000c260872a5 */ /* 0x002fe4000f8e00ff */
[----:B------:R-:W-:Y:S02]  /*5be0*/  UIMAD.WIDE.U32 UR6, UR37, UR15, URZ ;  /* 0x0000000f250672a5 */ /* 0x000fe4000f8e00ff */
[----:B------:R-:W-:Y:S03]  /*5bf0*/  @!UP0 UISETP.NE.AND UP1, UPT, UR14, 0x1, UPT ;  /* 0x000000010e00888c */ /* 0x000fe6000bf25270 */
[----:B------:R-:W-:Y:S01]  /*5c00*/  @!UP0 UMOV UR4, UR9 ;  /* 0x0000000900048c82 */ /* 0x000fe20008000000 */
[----:B--2---:R-:W-:Y:S02]  /*5c10*/  @!UP0 UISETP.NE.AND UP2, UPT, UR5, 0x1, UPT ;  /* 0x000000010500888c */ /* 0x004fe4000bf45270 */
[----:B------:R-:W-:Y:S01]  /*5c20*/  @!UP0 USHF.R.U32.HI UR4, URZ, UR13, UR4 ;  /* 0x0000000dff048299 */ /* 0x000fe20008011604 */
[----:B------:R-:W-:Y:S02]  /*5c30*/  @!UP0 UMOV UR6, UR7 ;  /* 0x0000000700068c82 */ /* 0x000fe40008000000 */
[----:B---3--:R-:W-:Y:S02]  /*5c40*/  @!UP0 USHF.R.U32.HI UR6, URZ, UR10, UR6 ;  /* 0x0000000aff068299 */ /* 0x008fe40008011606 */
[----:B------:R-:W-:Y:S02]  /*5c50*/  @!UP0 USEL UR7, UR38, UR4, !UP2 ;  /* 0x0000000426078287 */ /* 0x000fe4000d000000 */
[----:B------:R-:W-:Y:S04]  /*5c60*/  @!UP0 USEL UR6, UR37, UR6, !UP1 ;  /* 0x0000000625068287 */ /* 0x000fe8000c800000 */
[----:B------:R-:W-:Y:S02]  /*5c70*/  @!UP0 UIADD3 UR4, UPT, UPT, -UR7, UR6, URZ ;  /* 0x0000000607048290 */ /* 0x000fe4000fffe1ff */
[----:B------:R-:W-:Y:S02]  /*5c80*/  @!UP0 UIADD3 UR6, UPT, UPT, UR7, -UR6, URZ ;  /* 0x8000000607068290 */ /* 0x000fe4000fffe0ff */
[----:B------:R-:W-:Y:S02]  /*5c90*/  @!UP0 UIMAD UR38, UR4, UR5, UR38 ;  /* 0x00000005042682a4 */ /* 0x000fe4000f8e0226 */
[----:B------:R-:W-:Y:S02]  /*5ca0*/  @!UP0 UIMAD UR37, UR6, UR14, UR37 ;  /* 0x0000000e062582a4 */ /* 0x000fe4000f8e0225 */
[----:B------:R-:W-:Y:S09]  /*5cb0*/  ULOP3.LUT UP0, URZ, UR11, 0x1b0, URZ, 0xc0, !UPT ;  /* 0x000001b00bff7892 */ /* 0x000ff2000f80c0ff */
[----:B------:R-:W-:Y:S05]  /*5cc0*/  BRA.U !UP0, `(.L_x_91) ;  /* 0x00000001087c7547 */ /* 0x000fea000b800000 */
[----:B------:R-:W1:Y:S01]  /*5cd0*/  LDCU.64 UR8, c[0x4][0x80] ;  /* 0x01001000ff0877ac */ /* 0x000e620008000a00 */
[----:B------:R-:W-:Y:S01]  /*5ce0*/  MOV R2, 0x0 ;  /* 0x0000000000027802 */ /* 0x000fe20000000f00 */
[----:B------:R-:W-:Y:S02]  /*5cf0*/  HFMA2 R12, -RZ, RZ, 0, 5.9604644775390625e-08 ;  /* 0x00000001ff0c7431 */ /* 0x000fe400000001ff */
[----:B------:R-:W-:Y:S01]  /*5d00*/  IMAD.MOV.U32 R8, RZ, RZ, 0x70 ;  /* 0x00000070ff087424 */ /* 0x000fe200078e00ff */
[----:B------:R2:W3:Y:S01]  /*5d10*/  LDC.64 R14, c[0x4][R2] ;  /* 0x01000000020e7b82 */ /* 0x0004e20000000a00 */
[----:B------:R-:W4:Y:S01]  /*5d20*/  LDCU.64 UR6, c[0x4][0x88] ;  /* 0x01001100ff0677ac */ /* 0x000f220008000a00 */
[----:B------:R-:W-:Y:S01]  /*5d30*/  IMAD.MOV.U32 R13, RZ, RZ, RZ ;  /* 0x000000ffff0d7224 */ /* 0x000fe200078e00ff */
[----:B------:R-:W2:Y:S01]  /*5d40*/  LDCU.64 UR4, c[0x4][0x8] ;  /* 0x01000100ff0477ac */ /* 0x000ea20008000a00 */
[----:B-1----:R-:W-:Y:S01]  /*5d50*/  MOV R5, UR9 ;  /* 0x0000000900057c02 */ /* 0x002fe20008000f00 */
[----:B------:R-:W-:Y:S01]  /*5d60*/  IMAD.U32 R4, RZ, RZ, UR8 ;  /* 0x00000008ff047e24 */ /* 0x000fe2000f8e00ff */
[----:B----4-:R-:W-:Y:S01]  /*5d70*/  MOV R7, UR7 ;  /* 0x0000000700077c02 */ /* 0x010fe20008000f00 */
[----:B------:R-:W-:Y:S01]  /*5d80*/  IMAD.U32 R6, RZ, RZ, UR6 ;  /* 0x00000006ff067e24 */ /* 0x000fe2000f8e00ff */
[----:B--2---:R-:W-:Y:S01]  /*5d90*/  MOV R11, UR5 ;  /* 0x00000005000b7c02 */ /* 0x004fe20008000f00 */
[----:B------:R-:W-:Y:S02]  /*5da0*/  IMAD.U32 R10, RZ, RZ, UR4 ;  /* 0x00000004ff0a7e24 */ /* 0x000fe4000f8e00ff */
[----:B------:R-:W-:Y:S07]  /*5db0*/  LEPC R20, `(.L_x_92) ;  /* 0x000000001014794e */ /* 0x000fee0000000000 */
[----:B---3-5:R-:W-:Y:S05]  /*5dc0*/  CALL.ABS.NOINC R14 ;  /* 0x000000000e007343 */ /* 0x028fea0003c00000 */
.L_x_92:
[----:B------:R-:W1:Y:S01]  /*5dd0*/  LDCU.64 UR8, c[0x4][0x80] ;  /* 0x01001000ff0877ac */ /* 0x000e620008000a00 */
[----:B------:R-:W2:Y:S01]  /*5de0*/  LDC.64 R2, c[0x4][R2] ;  /* 0x0100000002027b82 */ /* 0x000ea20000000a00 */
[----:B------:R-:W-:Y:S02]  /*5df0*/  HFMA2 R12, -RZ, RZ, 0, 5.9604644775390625e-08 ;  /* 0x00000001ff0c7431 */ /* 0x000fe400000001ff */
[----:B------:R-:W-:Y:S02]  /*5e00*/  IMAD.MOV.U32 R8, RZ, RZ, 0x70 ;  /* 0x00000070ff087424 */ /* 0x000fe400078e00ff */
[----:B------:R-:W-:Y:S01]  /*5e10*/  IMAD.MOV.U32 R13, RZ, RZ, RZ ;  /* 0x000000ffff0d7224 */ /* 0x000fe200078e00ff */
[----:B------:R-:W3:Y:S01]  /*5e20*/  LDCU.64 UR6, c[0x4][0x88] ;  /* 0x01001100ff0677ac */ /* 0x000ee20008000a00 */
[----:B------:R-:W4:Y:S01]  /*5e30*/  LDCU.64 UR4, c[0x4][0x8] ;  /* 0x01000100ff0477ac */ /* 0x000f220008000a00 */
[----:B-1----:R-:W-:Y:S02]  /*5e40*/  MOV R4, UR8 ;  /* 0x0000000800047c02 */ /* 0x002fe40008000f00 */
[----:B------:R-:W-:Y:S02]  /*5e50*/  MOV R5, UR9 ;  /* 0x0000000900057c02 */ /* 0x000fe40008000f00 */
[----:B---3--:R-:W-:Y:S01]  /*5e60*/  MOV R7, UR7 ;  /* 0x0000000700077c02 */ /* 0x008fe20008000f00 */
[----:B------:R-:W-:Y:S01]  /*5e70*/  IMAD.U32 R6, RZ, RZ, UR6 ;  /* 0x00000006ff067e24 */ /* 0x000fe2000f8e00ff */
[----:B----4-:R-:W-:Y:S01]  /*5e80*/  MOV R11, UR5 ;  /* 0x00000005000b7c02 */ /* 0x010fe20008000f00 */
[----:B------:R-:W-:Y:S02]  /*5e90*/  IMAD.U32 R10, RZ, RZ, UR4 ;  /* 0x00000004ff0a7e24 */ /* 0x000fe4000f8e00ff */
[----:B------:R-:W-:Y:S07]  /*5ea0*/  LEPC R20, `(.L_x_91) ;  /* 0x000000001014794e */ /* 0x000fee0000000000 */
[----:B--2---:R-:W-:Y:S05]  /*5eb0*/  CALL.ABS.NOINC R2 ;  /* 0x0000000002007343 */ /* 0x004fea0003c00000 */
.L_x_91:
[----:B------:R-:W-:Y:S02]  /*5ec0*/  R2UR UR6, R49 ;  /* 0x00000000310672ca */ /* 0x000fe400000e0000 */
[----:B------:R-:W-:Y:S02]  /*5ed0*/  R2UR UR5, R57 ;  /* 0x00000000390572ca */ /* 0x000fe400000e0000 */
[----:B------:R-:W-:Y:S02]  /*5ee0*/  R2UR UR4, R56 ;  /* 0x00000000380472ca */ /* 0x000fe400000e0000 */
[----:B------:R-:W-:Y:S02]  /*5ef0*/  ISETP.NE.U32.AND P4, PT, R42, RZ, PT ;  /* 0x000000ff2a00720c */ /* 0x000fe40003f85070 */
[----:B------:R-:W-:Y:S02]  /*5f00*/  ISETP.NE.U32.AND P2, PT, RZ, UR60, PT ;  /* 0x0000003cff007c0c */ /* 0x000fe4000bf45070 */
[----:B------:R-:W-:Y:S02]  /*5f10*/  ISETP.NE.AND.EX P4, PT, R43, RZ, PT, P4 ;  /* 0x000000ff2b00720c */ /* 0x000fe40003f85340 */
[----:B------:R-:W-:Y:S01]  /*5f20*/  ISETP.NE.AND.EX P2, PT, RZ, UR61, PT, P2 ;  /* 0x0000003dff007c0c */ /* 0x000fe2000bf45320 */
[----:B------:R-:W-:Y:S02]  /*5f30*/  UISETP.NE.AND UP2, UPT, UR6, URZ, UPT ;  /* 0x000000ff0600728c */ /* 0x000fe4000bf45270 */
[----:B------:R-:W-:Y:S04]  /*5f40*/  UISETP.NE.U32.AND UP0, UPT, UR5, URZ, UPT ;  /* 0x000000ff0500728c */ /* 0x000fe8000bf05070 */
[----:B------:R-:W-:Y:S01]  /*5f50*/  UISETP.NE.AND.EX UP1, UPT, UR4, URZ, UPT, UP0 ;  /* 0x000000ff0400728c */ /* 0x000fe2000bf25300 */
[----:B------:R-:W-:Y:S01]  /*5f60*/  PLOP3.LUT P1, PT, PT, PT, UP2, 0x80, 0x8 ;  /* 0x000000000008781c */ /* 0x000fe20003f2f028 */
[----:B------:R-:W-:Y:S03]  /*5f70*/  UPLOP3.LUT UP0, UPT, UPT, UPT, UPT, 0x40, 0x4 ;  /* 0x000000000004789c */ /* 0x000fe60003f0e870 */
[----:B------:R-:W-:Y:S06]  /*5f80*/  @UP2 UPLOP3.LUT UP0, UPT, UPT, UPT, UP1, 0x80, 0x8 ;  /* 0x000000000008289c */ /* 0x000fec0003f0f010 */
[----:B------:R-:W-:Y:S01]  /*5f90*/  PLOP3.LUT P0, PT, PT, PT, UP0, 0x80, 0x8 ;  /* 0x000000000008781c */ /* 0x000fe20003f0f008 */
[----:B------:R-:W-:Y:S01]  /*5fa0*/  @!UPT UIADD3 URZ, UPT, UPT, URZ, URZ, URZ ;  /* 0x000000fffffff290 */ /* 0x000fe2000fffe0ff */
[----:B------:R-:W-:Y:S11]  /*5fb0*/  BRA.U !UP1, `(.L_x_93) ;  /* 0x0000000109407547 */ /* 0x000ff6000b800000 */
[----:B------:R-:W-:Y:S01]  /*5fc0*/  UISETP.NE.U32.AND UP0, UPT, UR60, URZ, UPT ;  /* 0x000000ff3c00728c */ /* 0x000fe2000bf05070 */
[----:B------:R-:W-:Y:S01]  /*5fd0*/  R2UR UR6, R57 ;  /* 0x00000000390672ca */ /* 0x000fe200000e0000 */
[----:B------:R-:W1:Y:S01]  /*5fe0*/  LDCU.64 UR8, c[0x0][0x358] ;  /* 0x00006b00ff0877ac */ /* 0x000e620008000a00 */
[----:B------:R-:W-:Y:S02]  /*5ff0*/  HFMA2 R45, -RZ, RZ, 0, 5.9604644775390625e-08 ;  /* 0x00000001ff2d7431 */ /* 0x000fe400000001ff */
[----:B------:R-:W-:Y:S01]  /*6000*/  IMAD.MOV.U32 R0, RZ, RZ, 0x1 ;  /* 0x00000001ff007424 */ /* 0x000fe200078e00ff */
[----:B------:R-:W-:Y:S06]  /*6010*/  UISETP.NE.AND.EX UP0, UPT, UR61, URZ, UPT, UP0 ;  /* 0x000000ff3d00728c */ /* 0x000fec000bf05300 */
[----:B------:R-:W-:Y:S05]  /*6020*/  PLOP3.LUT P3, PT, PT, PT, UP0, 0x80, 0x8 ;  /* 0x000000000008781c */ /* 0x000fea0003f6f008 */
[----:B------:R-:W2:Y:S01]  /*6030*/  @UP0 LDCU.64 UR4, c[0x0][0x888] ;  /* 0x00011100ff0407ac */ /* 0x000ea20008000a00 */
[----:B------:R-:W-:Y:S07]  /*6040*/  @UP0 UIMAD UR6, UR36, UR6, URZ ;  /* 0x00000006240602a4 */ /* 0x000fee000f8e02ff */
[----:B------:R-:W-:Y:S01]  /*6050*/  @!P3 PRMT R45, R0, 0x7610, R45 ;  /* 0x00007610002db816 */ /* 0x000fe2000000002d */
[----:B--2---:R-:W-:Y:S06]  /*6060*/  @UP0 UIMAD.WIDE UR4, UR6, 0x4, UR4 ;  /* 0x00000004060408a5 */ /* 0x004fec000f8e0204 */
[----:B-----5:R-:W-:Y:S02]  /*6070*/  IMAD.U32 R26, RZ, RZ, UR4 ;  /* 0x00000004ff1a7e24 */ /* 0x020fe4000f8e00ff */
[----:B------:R-:W-:Y:S03]  /*6080*/  IMAD.U32 R27, RZ, RZ, UR5 ;  /* 0x00000005ff1b7e24 */ /* 0x000fe6000f8e00ff */
[----:B------:R-:W2:Y:S02]  /*6090*/  @!UP0 LDCU UR4, c[0x0][0x880] ;  /* 0x00011000ff0487ac */ /* 0x000ea40008000800 */
[----:B-1----:R1:W5:Y:S02]  /*60a0*/  @P3 LDG.E R26, desc[UR8][R26.64] ;  /* 0x000000081a1a3981 */ /* 0x002364000c1e1900 */
[----:B-12---:R-:W-:Y:S02]  /*60b0*/  @!P3 MOV R26, UR4 ;  /* 0x00000004001abc02 */ /* 0x006fe40008000f00 */
.L_x_93:
[----:B------:R-:W-:Y:S05]  /*60c0*/  @!P4 BRA `(.L_x_94) ;  /* 0x000000000024c947 */ /* 0x000fea0003800000 */
[----:B------:R-:W-:Y:S01]  /*60d0*/  ISETP.NE.U32.AND P3, PT, R40, RZ, PT ;  /* 0x000000ff2800720c */ /* 0x000fe20003f65070 */
[----:B------:R-:W1:Y:S03]  /*60e0*/  LDCU.64 UR4, c[0x0][0x358] ;  /* 0x00006b00ff0477ac */ /* 0x000e660008000a00 */
[----:B------:R-:W-:Y:S11]  /*60f0*/  ISETP.NE.AND.EX P3, PT, R41, RZ, PT, P3 ;  /* 0x000000ff2900720c */ /* 0x000ff60003f65330 */
[----:B------:R-:W-:Y:S02]  /*6100*/  @!UPT UIADD3 URZ, UPT, UPT, URZ, URZ, URZ ;  /* 0x000000fffffff290 */ /* 0x000fe4000fffe0ff */
[----:B------:R-:W2:Y:S01]  /*6110*/  @P3 LDC.64 R2, c[0x0][0x8a8] ;  /* 0x00022a00ff023b82 */ /* 0x000ea20000000a00 */
[----:B------:R-:W-:Y:S04]  /*6120*/  @P3 IMAD R0, R42, UR36, RZ ;  /* 0x000000242a003c24 */ /* 0x000fe8000f8e02ff */
[----:B--2---:R-:W-:Y:S05]  /*6130*/  @P3 IMAD.WIDE R2, R0, 0x4, R2 ;  /* 0x0000000400023825 */ /* 0x004fea00078e0202 */
[----:B-1---5:R1:W5:Y:S02]  /*6140*/  @P3 LDG.E R24, desc[UR4][R2.64] ;  /* 0x0000000402183981 */ /* 0x022364000c1e1900 */
[----:B-1----:R-:W2:Y:S02]  /*6150*/  @!P3 LDC R24, c[0x0][0x8a0] ;  /* 0x00022800ff18bb82 */ /* 0x002ea40000000800 */
.L_x_94:
[----:B-----5:R-:W-:Y:S01]  /*6160*/  FSETP.NEU.AND P3, PT, R26, RZ, PT ;  /* 0x000000ff1a00720b */ /* 0x020fe20003f6d000 */
[----:B------:R-:W-:Y:S01]  /*6170*/  IMAD.U32 R2, RZ, RZ, UR46 ;  /* 0x0000002eff027e24 */ /* 0x000fe2000f8e00ff */
[----:B------:R-:W-:Y:S01]  /*6180*/  SEL R5, RZ, 0xffffffff, P2 ;  /* 0xffffffffff057807 */ /* 0x000fe20001000000 */
[----:B------:R-:W-:Y:S01]  /*6190*/  ULOP3.LUT UR4, UR55, 0x1, URZ, 0x3c, !UPT ;  /* 0x0000000137047892 */ /* 0x000fe2000f8e3cff */
[----:B------:R-:W-:Y:S01]  /*61a0*/  @P1 LOP3.LUT P2, RZ, R45, 0xff, RZ, 0xc0, !PT ;  /* 0x000000ff2dff1812 */ /* 0x000fe2000784c0ff */
[----:B------:R-:W-:Y:S01]  /*61b0*/  BSSY B1, `(.L_x_95) ;  /* 0x000003d000017945 */ /* 0x000fe20003800000 */
[----:B------:R-:W-:Y:S01]  /*61c0*/  @P1 SEL R0, RZ, 0xffffffff, P3 ;  /* 0xffffffffff001807 */ /* 0x000fe20001800000 */
[----:B------:R-:W-:Y:S01]  /*61d0*/  IMAD.MOV.U32 R65, RZ, RZ, 0x1 ;  /* 0x00000001ff417424 */ /* 0x000fe200078e00ff */
[----:B------:R-:W-:Y:S01]  /*61e0*/  LEA R2, R2, UR44, 0x3 ;  /* 0x0000002c02027c11 */ /* 0x000fe2000f8e18ff */
[----:B------:R-:W-:Y:S01]  /*61f0*/  IMAD.U32 R63, RZ, RZ, UR4 ;  /* 0x00000004ff3f7e24 */ /* 0x000fe2000f8e00ff */
[----:B------:R-:W-:Y:S01]  /*6200*/  @P0 SEL R0, R5, R0, !P2 ;  /* 0x0000000005000207 */ /* 0x000fe20005000000 */
[----:B------:R-:W-:Y:S01]  /*6210*/  IMAD.U32 R64, RZ, RZ, UR46 ;  /* 0x0000002eff407e24 */ /* 0x000fe2000f8e00ff */
[----:B------:R-:W-:Y:S02]  /*6220*/  LEA R27, R22, UR44, 0x3 ;  /* 0x0000002c161b7c11 */ /* 0x000fe4000f8e18ff */
[----:B------:R-:W-:Y:S02]  /*6230*/  CS2R R38, SRZ ;  /* 0x0000000000267805 */ /* 0x000fe4000001ff00 */
[----:B------:R-:W-:Y:S02]  /*6240*/  @P1 LOP3.LUT R0, R0, 0x1, RZ, 0xc0, !PT ;  /* 0x0000000100001812 */ /* 0x000fe400078ec0ff */
[----:B------:R-:W-:Y:S02]  /*6250*/  CS2R R36, SRZ ;  /* 0x0000000000247805 */ /* 0x000fe4000001ff00 */
[----:B------:R-:W-:Y:S02]  /*6260*/  SHF.L.U32 R3, R53, 0x1f, RZ ;  /* 0x0000001f35037819 */ /* 0x000fe400000006ff */
[----:B------:R-:W-:Y:S02]  /*6270*/  CS2R R30, SRZ ;  /* 0x00000000001e7805 */ /* 0x000fe4000001ff00 */
[----:B------:R-:W-:Y:S02]  /*6280*/  ISETP.NE.U32.OR P5, PT, R0, 0x1, !P1 ;  /* 0x000000010000780c */ /* 0x000fe40004fa5470 */
[----:B------:R-:W-:Y:S02]  /*6290*/  CS2R R28, SRZ ;  /* 0x00000000001c7805 */ /* 0x000fe4000001ff00 */
[----:B------:R-:W-:Y:S02]  /*62a0*/  PLOP3.LUT P2, PT, PT, PT, UP1, 0x80, 0x8 ;  /* 0x000000000008781c */ /* 0x000fe40003f4f018 */
[----:B------:R-:W-:Y:S02]  /*62b0*/  LEA.HI R25, R22, R22, RZ, 0x1 ;  /* 0x0000001616197211 */ /* 0x000fe400078f08ff */
[----:B------:R-:W-:Y:S02]  /*62c0*/  LOP3.LUT P4, R50, R45, 0xff, RZ, 0xc0, !PT ;  /* 0x000000ff2d327812 */ /* 0x000fe4000788c0ff */
[----:B------:R-:W-:Y:S02]  /*62d0*/  SEL R4, RZ, 0xffffffff, P3 ;  /* 0xffffffffff047807 */ /* 0x000fe40001800000 */
[----:B------:R-:W-:Y:S02]  /*62e0*/  P2R R61, PR, RZ, 0x20 ;  /* 0x00000020ff3d7803 */ /* 0x000fe40000000000 */
[----:B------:R-:W-:Y:S03]  /*62f0*/  @P5 SHF.L.U32 R0, R63, 0x1f, RZ ;  /* 0x0000001f3f005819 */ /* 0x000fe600000006ff */
[----:B------:R-:W-:Y:S01]  /*6300*/  @P2 SEL R4, R5, R4, !P4 ;  /* 0x0000000405042207 */ /* 0x000fe20006000000 */
[----:B------:R1:W3:Y:S03]  /*6310*/  @P5 SYNCS.PHASECHK.TRANS64.TRYWAIT P1, [R2+URZ+0x60], R0 ;  /* 0x00006000020055a7 */ /* 0x0002e600080211ff */
[----:B------:R-:W-:Y:S04]  /*6320*/  LOP3.LUT R4, R4, 0x1, RZ, 0xc0, !PT ;  /* 0x0000000104047812 */ /* 0x000fe800078ec0ff */
[----:B------:R-:W-:Y:S04]  /*6330*/  ISETP.NE.U32.AND P2, PT, R4, 0x1, PT ;  /* 0x000000010400780c */ /* 0x000fe80003f45070 */
[----:B------:R-:W-:Y:S01]  /*6340*/  P2R R66, PR, RZ, 0x4 ;  /* 0x00000004ff427803 */ /* 0x000fe20000000000 */
[----:B------:R4:W2:Y:S01]  /*6350*/  SYNCS.PHASECHK.TRANS64.TRYWAIT P0, [R27+URZ+0xc0], R3 ;  /* 0x0000c0031b0075a7 */ /* 0x0008a200080011ff */
[C---:B-1----:R-:W-:Y:S01]  /*6360*/  IMAD.SHL.U32 R0, R25.reuse, 0x20, RZ ;  /* 0x0000002019007824 */ /* 0x042fe200078e00ff */
[----:B------:R-:W-:Y:S04]  /*6370*/  LOP3.LUT R25, R25, 0xffe, RZ, 0xc0, !PT ;  /* 0x00000ffe19197812 */ /* 0x000fe800078ec0ff */
[----:B------:R-:W-:Y:S01]  /*6380*/  LOP3.LUT R0, R0, 0xffffffc0, RZ, 0xc0, !PT ;  /* 0xffffffc000007812 */ /* 0x000fe200078ec0ff */
[----:B------:R-:W-:Y:S04]  /*6390*/  IMAD.IADD R25, R22, 0x1, -R25 ;  /* 0x0000000116197824 */ /* 0x000fe800078e0a19 */
[----:B------:R-:W-:Y:S04]  /*63a0*/  IMAD.IADD R0, R23, 0x1, R0 ;  /* 0x0000000117007824 */ /* 0x000fe800078e0200 */
[----:B------:R-:W-:Y:S01]  /*63b0*/  IMAD R25, R25, 0x100000, R0 ;  /* 0x0010000019197824 */ /* 0x000fe200078e0200 */
[----:B---3--:R-:W-:Y:S01]  /*63c0*/  @P5 SEL R65, RZ, 0x1, !P1 ;  /* 0x00000001ff415807 */ /* 0x008fe20004800000 */
[----:B----4-:R-:W-:Y:S06]  /*63d0*/  @!P5 BRA `(.L_x_96) ;  /* 0x000000000068d947 */ /* 0x010fec0003800000 */
[----:B------:R-:W-:Y:S01]  /*63e0*/  HFMA2 R31, -RZ, RZ, 0, 0 ;  /* 0x00000000ff1f7431 */ /* 0x000fe200000001ff */
[----:B------:R-:W-:Y:S01]  /*63f0*/  ISETP.NE.AND P1, PT, R65, RZ, PT ;  /* 0x000000ff4100720c */ /* 0x000fe20003f25270 */
[----:B------:R-:W-:Y:S01]  /*6400*/  IMAD.U32 R0, RZ, RZ, UR46 ;  /* 0x0000002eff007e24 */ /* 0x000fe2000f8e00ff */
[----:B------:R-:W-:Y:S11]  /*6410*/  BSSY B0, `(.L_x_97) ;  /* 0x0000005000007945 */ /* 0x000ff60003800000 */
[----:B------:R-:W-:Y:S05]  /*6420*/  @P1 BRA `(.L_x_98) ;  /* 0x00000000000c1947 */ /* 0x000fea0003800000 */
[----:B------:R-:W-:Y:S04]  /*6430*/  SHF.L.U32 R4, R63, 0x1f, RZ ;  /* 0x0000001f3f047819 */ /* 0x000fe800000006ff */
[----:B------:R-:W1:Y:S02]  /*6440*/  SYNCS.PHASECHK.TRANS64.TRYWAIT P1, [R2+URZ+0x60], R4 ;  /* 0x00006004020075a7 */ /* 0x000e6400080211ff */
[----:B-1----:R-:W-:Y:S05]  /*6450*/  @!P1 BRA `(.L_x_99) ;  /* 0x0000001c00e49947 */ /* 0x002fea0003800000 */
.L_x_98:
[----:B------:R-:W-:Y:S05]  /*6460*/  BSYNC B0 ;  /* 0x0000000000007941 */ /* 0x000fea0003800000 */
.L_x_97:
[----:B------:R-:W-:Y:S01]  /*6470*/  ISETP.NE.AND P1, PT, R66, RZ, PT ;  /* 0x000000ff4200720c */ /* 0x000fe20003f25270 */
[----:B------:R-:W-:Y:S01]  /*6480*/  IMAD.MOV.U32 R30, RZ, RZ, RZ ;  /* 0x000000ffff1e7224 */ /* 0x000fe200078e00ff */
[----:B------:R-:W-:Y:S02]  /*6490*/  CS2R R28, SRZ ;  /* 0x00000000001c7805 */ /* 0x000fe4000001ff00 */
[----:B------:R-:W-:Y:S02]  /*64a0*/  CS2R R38, SRZ ;  /* 0x0000000000267805 */ /* 0x000fe4000001ff00 */
[----:B------:R-:W-:Y:S07]  /*64b0*/  CS2R R36, SRZ ;  /* 0x0000000000247805 */ /* 0x000fee000001ff00 */
[----:B-1----:R-:W-:Y:S01]  /*64c0*/  @P1 IMAD R2, R0, 0x800, R44 ;  /* 0x0000080000021824 */ /* 0x002fe200078e022c */
[----:B------:R-:W-:Y:S05]  /*64d0*/  @P1 WARPSYNC.ALL ;  /* 0x0000000000001948 */ /* 0x000fea0003800000 */
[----:B------:R-:W-:Y:S01]  /*64e0*/  @P1 LEA R2, R2, UR44, 0x1 ;  /* 0x0000002c02021c11 */ /* 0x000fe2000f8e08ff */
[----:B------:R-:W-:Y:S04]  /*64f0*/  UIADD3 UR4, UPT, UPT, UR46, 0x1, URZ ;  /* 0x000000012e047890 */ /* 0x000fe8000fffe0ff */
[----:B------:R1:W3:Y:S01]  /*6500*/  @P1 LDSM.16.M88.4 R28, [R2+0x200] ;  /* 0x00020000021c183b */ /* 0x0002e20000000200 */
[----:B------:R-:W-:Y:S01]  /*6510*/  UISETP.NE.AND UP0, UPT, UR4, 0x3, UPT ;  /* 0x000000030400788c */ /* 0x000fe2000bf05270 */
[----:B------:R-:W-:Y:S03]  /*6520*/  @P1 IMAD R0, R54, 0x2, R2 ;  /* 0x0000000236001824 */ /* 0x000fe600078e0202 */
[----:B------:R-:W-:Y:S02]  /*6530*/  USEL UR5, URZ, 0x1, UP0 ;  /* 0x00000001ff057887 */ /* 0x000fe40008000000 */
[----:B------:R1:W4:Y:S01]  /*6540*/  @P1 LDSM.16.M88.4 R36, [R0+0x200] ;  /* 0x000200000024183b */ /* 0x0003220000000200 */
[----:B------:R-:W-:Y:S03]  /*6550*/  USEL UR4, UR4, URZ, UP0 ;  /* 0x000000ff04047287 */ /* 0x000fe60008000000 */
[----:B------:R-:W-:Y:S03]  /*6560*/  LOP3.LUT R63, R63, UR5, RZ, 0x3c, !PT ;  /* 0x000000053f3f7c12 */ /* 0x000fe6000f8e3cff */
[----:B------:R-:W-:Y:S02]  /*6570*/  IMAD.U32 R64, RZ, RZ, UR4 ;  /* 0x00000004ff407e24 */ /* 0x000fe4000f8e00ff */
.L_x_96:
[----:B------:R-:W-:Y:S05]  /*6580*/  BSYNC B1 ;  /* 0x0000000000017941 */ /* 0x000fea0003800000 */
.L_x_95:
[----:B-1----:R-:W-:Y:S04]  /*6590*/  SHF.R.U32.HI R0, RZ, 0x15, R25 ;  /* 0x00000015ff007819 */ /* 0x002fe80000011619 */
[----:B------:R-:W-:Y:S01]  /*65a0*/  LOP3.LUT P1, RZ, R0, 0x3, R46, 0x48, !PT ;  /* 0x0000000300ff7812 */ /* 0x000fe2000782482e */
[----:B------:R-:W-:Y:S01]  /*65b0*/  @!UPT UIADD3 URZ, UPT, UPT, URZ, URZ, URZ ;  /* 0x000000fffffff290 */ /* 0x000fe2000fffe0ff */
[----:B--2---:R-:W-:Y:S11]  /*65c0*/  @P0 BRA `(.L_x_100) ;  /* 0x0000000000080947 */ /* 0x004ff60003800000 */
[----:B------:R-:W1:Y:S02]  /*65d0*/  SYNCS.PHASECHK.TRANS64.TRYWAIT P0, [R27+URZ+0xc0], R3 ;  /* 0x0000c0031b0075a7 */ /* 0x000e6400080011ff */
[----:B-1----:R-:W-:Y:S05]  /*65e0*/  @!P0 BRA `(.L_x_101) ;  /* 0x0000001c00948947 */ /* 0x002fea0003800000 */
.L_x_100:
[----:B------:R-:W-:Y:S05]  /*65f0*/  @!P1 BRA `(.L_x_102) ;  /* 0x0000000000409947 */ /* 0x000fea0003800000 */
[----:B------:R-:W2:Y:S01]  /*6600*/  LDCU.64 UR8, c[0x4][0x70] ;  /* 0x01000e00ff0877ac */ /* 0x000ea20008000a00 */
[----:B-1----:R-:W-:Y:S01]  /*6610*/  MOV R3, 0x0 ;  /* 0x0000000000037802 */ /* 0x002fe20000000f00 */
[----:B------:R-:W-:Y:S02]  /*6620*/  HFMA2 R12, -RZ, RZ, 0, 5.9604644775390625e-08 ;  /* 0x00000001ff0c7431 */ /* 0x000fe400000001ff */
[----:B------:R-:W-:Y:S02]  /*6630*/  IMAD.MOV.U32 R8, RZ, RZ, 0x192 ;  /* 0x00000192ff087424 */ /* 0x000fe400078e00ff */
[----:B------:R-:W-:Y:S01]  /*6640*/  IMAD.MOV.U32 R13, RZ, RZ, RZ ;  /* 0x000000ffff0d7224 */ /* 0x000fe200078e00ff */
[----:B------:R-:W1:Y:S01]  /*6650*/  LDCU.64 UR6, c[0x4][0x78] ;  /* 0x01000f00ff0677ac */ /* 0x000e620008000a00 */
[----:B------:R-:W3:Y:S01]  /*6660*/  LDC.64 R2, c[0x4][R3] ;  /* 0x0100000003027b82 */ /* 0x000ee20000000a00 */
[----:B------:R-:W5:Y:S01]  /*6670*/  LDCU.64 UR4, c[0x4][0x10] ;  /* 0x01000200ff0477ac */ /* 0x000f620008000a00 */
[----:B--2---:R-:W-:Y:S01]  /*6680*/  MOV R5, UR9 ;  /* 0x0000000900057c02 */ /* 0x004fe20008000f00 */
[----:B------:R-:W-:Y:S01]  /*6690*/  IMAD.U32 R4, RZ, RZ, UR8 ;  /* 0x00000008ff047e24 */ /* 0x000fe2000f8e00ff */
[----:B-1----:R-:W-:Y:S01]  /*66a0*/  MOV R7, UR7 ;  /* 0x0000000700077c02 */ /* 0x002fe20008000f00 */
[----:B------:R-:W-:Y:S01]  /*66b0*/  IMAD.U32 R6, RZ, RZ, UR6 ;  /* 0x00000006ff067e24 */ /* 0x000fe2000f8e00ff */
[----:B-----5:R-:W-:Y:S01]  /*66c0*/  MOV R11, UR5 ;  /* 0x00000005000b7c02 */ /* 0x020fe20008000f00 */
[----:B------:R-:W-:Y:S02]  /*66d0*/  IMAD.U32 R10, RZ, RZ, UR4 ;  /* 0x00000004ff0a7e24 */ /* 0x000fe4000f8e00ff */
[----:B------:R-:W-:Y:S07]  /*66e0*/  LEPC R20, `(.L_x_102) ;  /* 0x000000001014794e */ /* 0x000fee0000000000 */
[----:B---34-:R-:W-:Y:S05]  /*66f0*/  CALL.ABS.NOINC R2 ;  /* 0x0000000002007343 */ /* 0x018fea0003c00000 */
.L_x_102:
[----:B-1-3--:R-:W-:Y:S01]  /*6700*/  SHF.L.U32 R3, R28, 0x10, RZ ;  /* 0x000000101c037819 */ /* 0x00afe200000006ff */
[----:B------:R-:W-:Y:S05]  /*6710*/  WARPSYNC.ALL ;  /* 0x0000000000007948 */ /* 0x000fea0003800000 */
[----:B------:R-:W-:Y:S01]  /*6720*/  R2UR UR4, R25 ;  /* 0x00000000190472ca */ /* 0x000fe200000e0000 */
[----:B------:R-:W-:Y:S01]  /*6730*/  BSSY.RECONVERGENT B0, `(.L_x_103) ;  /* 0x0000051000007945 */ /* 0x000fe20003800200 */
[----:B------:R-:W-:Y:S02]  /*6740*/  SHF.L.U32 R20, R30, 0x10, RZ ;  /* 0x000000101e147819 */ /* 0x000fe400000006ff */
[----:B------:R-:W-:Y:S02]  /*6750*/  SHF.L.U32 R62, R54, 0x1, RZ ;  /* 0x00000001363e7819 */ /* 0x000fe400000006ff */
[----:B------:R-:W-:Y:S07]  /*6760*/  ISETP.NE.AND P0, PT, R55, RZ, PT ;  /* 0x000000ff3700720c */ /* 0x000fee0003f05270 */
[----:B------:R-:W1:Y:S02]  /*6770*/  LDTM.16dp256bit.x4 R4, tmem[UR4] ;  /* 0x00000004000479ee */ /* 0x000e640008120000 */
[----:B-1----:R-:W-:Y:S01]  /*6780*/  FMUL R0, R24, R4 ;  /* 0x0000000418007220 */ /* 0x002fe20000400000 */
[----:B------:R-:W-:Y:S01]  /*6790*/  LOP3.LUT R4, R28, 0xffff0000, RZ, 0xc0, !PT ;  /* 0xffff00001c047812 */ /* 0x000fe200078ec0ff */
[----:B------:R-:W-:Y:S01]  /*67a0*/  FMUL R2, R24, R5 ;  /* 0x0000000518027220 */ /* 0x000fe20000400000 */
[C---:B------:R-:W-:Y:S01]  /*67b0*/  SHF.L.U32 R5, R29.reuse, 0x10, RZ ;  /* 0x000000101d057819 */ /* 0x040fe200000006ff */
[----:B------:R-:W-:Y:S01]  /*67c0*/  FFMA R0, R26, R3, R0 ;  /* 0x000000031a007223 */ /* 0x000fe20000000000 */
[----:B------:R-:W-:Y:S01]  /*67d0*/  FMUL R3, R24, R6 ;  /* 0x0000000618037220 */ /* 0x000fe20000400000 */
[----:B------:R-:W-:Y:S01]  /*67e0*/  LOP3.LUT R6, R29, 0xffff0000, RZ, 0xc0, !PT ;  /* 0xffff00001d067812 */ /* 0x000fe200078ec0ff */
[----:B------:R-:W-:Y:S01]  /*67f0*/  FFMA R2, R26, R4, R2 ;  /* 0x000000041a027223 */ /* 0x000fe20000000002 */
[----:B------:R-:W-:Y:S01]  /*6800*/  FMUL R7, R24, R7 ;  /* 0x0000000718077220 */ /* 0x000fe20000400000 */
[----:B------:R-:W-:Y:S01]  /*6810*/  FFMA R3, R26, R5, R3 ;  /* 0x000000051a037223 */ /* 0x000fe20000000003 */
[C---:B------:R-:W-:Y:S01]  /*6820*/  FMUL R4, R24.reuse, R8 ;  /* 0x0000000818047220 */ /* 0x040fe20000400000 */
[----:B------:R-:W-:Y:S01]  /*6830*/  FMUL R5, R24, R9 ;  /* 0x0000000918057220 */ /* 0x000fe20000400000 */
[----:B------:R-:W-:Y:S01]  /*6840*/  F2FP.BF16.F32.PACK_AB R32, R2, R0 ;  /* 0x000000000220723e */ /* 0x000fe200000010ff */
[----:B------:R-:W-:Y:S01]  /*6850*/  FFMA R7, R26, R6, R7 ;  /* 0x000000061a077223 */ /* 0x000fe20000000007 */
[----:B------:R-:W-:Y:S01]  /*6860*/  LOP3.LUT R0, R30, 0xffff0000, RZ, 0xc0, !PT ;  /* 0xffff00001e007812 */ /* 0x000fe200078ec0ff */
[----:B------:R-:W-:Y:S01]  /*6870*/  FFMA R4, R26, R20, R4 ;  /* 0x000000141a047223 */ /* 0x000fe20000000004 */
[----:B------:R-:W-:Y:S01]  /*6880*/  SHF.L.U32 R2, R31, 0x10, RZ ;  /* 0x000000101f027819 */ /* 0x000fe200000006ff */
[----:B------:R-:W-:Y:S01]  /*6890*/  FMUL R6, R24, R10 ;  /* 0x0000000a18067220 */ /* 0x000fe20000400000 */
[----:B------:R-:W-:Y:S01]  /*68a0*/  F2FP.BF16.F32.PACK_AB R33, R7, R3 ;  /* 0x000000030721723e */ /* 0x000fe200000010ff */
[C---:B------:R-:W-:Y:S01]  /*68b0*/  FFMA R5, R26.reuse, R0, R5 ;  /* 0x000000001a057223 */ /* 0x040fe20000000005 */
[----:B------:R-:W-:Y:S01]  /*68c0*/  LOP3.LUT R3, R31, 0xffff0000, RZ, 0xc0, !PT ;  /* 0xffff00001f037812 */ /* 0x000fe200078ec0ff */
[----:B------:R-:W-:Y:S01]  /*68d0*/  FFMA R6, R26, R2, R6 ;  /* 0x000000021a067223 */ /* 0x000fe20000000006 */
[----:B----4-:R-:W-:Y:S01]  /*68e0*/  SHF.L.U32 R7, R36, 0x10, RZ ;  /* 0x0000001024077819 */ /* 0x010fe200000006ff */
[----:B------:R-:W-:Y:S01]  /*68f0*/  FMUL R11, R24, R11 ;  /* 0x0000000b180b7220 */ /* 0x000fe20000400000 */
[----:B------:R-:W-:Y:S01]  /*6900*/  LOP3.LUT R0, R36, 0xffff0000, RZ, 0xc0, !PT ;  /* 0xffff000024007812 */ /* 0x000fe200078ec0ff */
[C---:B------:R-:W-:Y:S01]  /*6910*/  FMUL R8, R24.reuse, R12 ;  /* 0x0000000c18087220 */ /* 0x040fe20000400000 */
[----:B------:R-:W-:Y:S01]  /*6920*/  SHF.L.U32 R2, R37, 0x10, RZ ;  /* 0x0000001025027819 */ /* 0x000fe200000006ff */
[----:B------:R-:W-:Y:S01]  /*6930*/  FMUL R9, R24, R13 ;  /* 0x0000000d18097220 */ /* 0x000fe20000400000 */
[----:B------:R-:W-:Y:S01]  /*6940*/  F2FP.BF16.F32.PACK_AB R34, R5, R4 ;  /* 0x000000040522723e */ /* 0x000fe200000010ff */
[C---:B------:R-:W-:Y:S01]  /*6950*/  FFMA R11, R26.reuse, R3, R11 ;  /* 0x000000031a0b7223 */ /* 0x040fe2000000000b */
[----:B------:R-:W-:Y:S01]  /*6960*/  MOV R5, UR46 ;  /* 0x0000002e00057c02 */ /* 0x000fe20008000f00 */
[C---:B------:R-:W-:Y:S01]  /*6970*/  FFMA R8, R26.reuse, R7, R8 ;  /* 0x000000071a087223 */ /* 0x040fe20000000008 */
[----:B------:R-:W-:Y:S01]  /*6980*/  SHF.L.U32 R3, R39, 0x10, RZ ;  /* 0x0000001027037819 */ /* 0x000fe200000006ff */
[----:B------:R-:W-:Y:S01]  /*6990*/  FFMA R9, R26, R0, R9 ;  /* 0x000000001a097223 */ /* 0x000fe20000000009 */
[----:B------:R-:W-:Y:S01]  /*69a0*/  LOP3.LUT R0, R37, 0xffff0000, RZ, 0xc0, !PT ;  /* 0xffff000025007812 */ /* 0x000fe200078ec0ff */
[C---:B------:R-:W-:Y:S01]  /*69b0*/  FMUL R10, R24.reuse, R14 ;  /* 0x0000000e180a7220 */ /* 0x040fe20000400000 */
[----:B------:R-:W-:Y:S01]  /*69c0*/  LOP3.LUT R4, R39, 0xffff0000, RZ, 0xc0, !PT ;  /* 0xffff000027047812 */ /* 0x000fe200078ec0ff */
[C---:B------:R-:W-:Y:S01]  /*69d0*/  FMUL R15, R24.reuse, R15 ;  /* 0x0000000f180f7220 */ /* 0x040fe20000400000 */
[----:B------:R-:W-:Y:S01]  /*69e0*/  FMUL R12, R24, R16 ;  /* 0x00000010180c7220 */ /* 0x000fe20000400000 */
[----:B------:R-:W-:Y:S01]  /*69f0*/  FFMA R10, R26, R2, R10 ;  /* 0x000000021a0a7223 */ /* 0x000fe2000000000a */
[----:B------:R-:W-:Y:S01]  /*6a00*/  LOP3.LUT R2, R38, 0xffff0000, RZ, 0xc0, !PT ;  /* 0xffff000026027812 */ /* 0x000fe200078ec0ff */
[----:B------:R-:W-:Y:S01]  /*6a10*/  FFMA R15, R26, R0, R15 ;  /* 0x000000001a0f7223 */ /* 0x000fe2000000000f */
[----:B------:R-:W-:Y:S01]  /*6a20*/  SHF.L.U32 R0, R38, 0x10, RZ ;  /* 0x0000001026007819 */ /* 0x000fe200000006ff */
[C---:B------:R-:W-:Y:S01]  /*6a30*/  FMUL R13, R24.reuse, R17 ;  /* 0x00000011180d7220 */ /* 0x040fe20000400000 */
[C---:B------:R-:W-:Y:S01]  /*6a40*/  FMUL R14, R24.reuse, R18 ;  /* 0x00000012180e7220 */ /* 0x040fe20000400000 */
[----:B------:R-:W-:Y:S01]  /*6a50*/  FMUL R19, R24, R19 ;  /* 0x0000001318137220 */ /* 0x000fe20000400000 */
[----:B------:R-:W-:Y:S01]  /*6a60*/  LEA R5, R5, R44, 0xb ;  /* 0x0000002c05057211 */ /* 0x000fe200078e58ff */
[C---:B------:R-:W-:Y:S01]  /*6a70*/  FFMA R12, R26.reuse, R0, R12 ;  /* 0x000000001a0c7223 */ /* 0x040fe2000000000c */
[C---:B------:R-:W-:Y:S01]  /*6a80*/  FFMA R13, R26.reuse, R2, R13 ;  /* 0x000000021a0d7223 */ /* 0x040fe2000000000d */
[C---:B------:R-:W-:Y:S01]  /*6a90*/  FFMA R14, R26.reuse, R3, R14 ;  /* 0x000000031a0e7223 */ /* 0x040fe2000000000e */
[----:B------:R-:W-:Y:S01]  /*6aa0*/  FFMA R19, R26, R4, R19 ;  /* 0x000000041a137223 */ /* 0x000fe20000000013 */
[----:B------:R-:W-:Y:S02]  /*6ab0*/  F2FP.BF16.F32.PACK_AB R35, R11, R6 ;  /* 0x000000060b23723e */ /* 0x000fe400000010ff */
[----:B------:R-:W-:Y:S02]  /*6ac0*/  LEA R5, R5, UR44, 0x1 ;  /* 0x0000002c05057c11 */ /* 0x000fe4000f8e08ff */
[----:B------:R-:W-:Y:S02]  /*6ad0*/  F2FP.BF16.F32.PACK_AB R8, R9, R8 ;  /* 0x000000080908723e */ /* 0x000fe400000010ff */
[----:B------:R-:W-:Y:S01]  /*6ae0*/  F2FP.BF16.F32.PACK_AB R9, R15, R10 ;  /* 0x0000000a0f09723e */ /* 0x000fe200000010ff */
[----:B------:R1:W-:Y:S01]  /*6af0*/  STSM.16.M88.4 [R5+0x200], R32 ;  /* 0x0002002005007844 */ /* 0x0003e20000000200 */
[----:B------:R-:W-:Y:S02]  /*6b00*/  F2FP.BF16.F32.PACK_AB R10, R13, R12 ;  /* 0x0000000c0d0a723e */ /* 0x000fe400000010ff */
[----:B------:R-:W-:Y:S02]  /*6b10*/  F2FP.BF16.F32.PACK_AB R11, R19, R14 ;  /* 0x0000000e130b723e */ /* 0x000fe400000010ff */
[----:B------:R-:W-:Y:S05]  /*6b20*/  IADD3 R0, PT, PT, R62, 0x200, R5 ;  /* 0x000002003e007810 */ /* 0x000fea0007ffe005 */
[----:B------:R1:W-:Y:S01]  /*6b30*/  STSM.16.M88.4 [R0], R8 ;  /* 0x0000000800007844 */ /* 0x0003e20000000200 */
[----:B------:R-:W-:Y:S01]  /*6b40*/  @!PT LDS RZ, [RZ] ;  /* 0x00000000fffff984 */ /* 0x000fe20000000800 */
[----:B------:R-:W-:Y:S01]  /*6b50*/  @!PT LDS RZ, [RZ] ;  /* 0x00000000fffff984 */ /* 0x000fe20000000800 */
[----:B------:R-:W-:Y:S01]  /*6b60*/  @!PT LDS RZ, [RZ] ;  /* 0x00000000fffff984 */ /* 0x000fe20000000800 */
[----:B------:R-:W-:Y:S01]  /*6b70*/  @!PT LDS RZ, [RZ] ;  /* 0x00000000fffff984 */ /* 0x000fe20000000800 */
[----:B------:R2:W-:Y:S07]  /*6b80*/  MEMBAR.ALL.CTA ;  /* 0x0000000000007992 */ /* 0x0005ee0000008000 */
[----:B--2---:R-:W2:Y:S02]  /*6b90*/  FENCE.VIEW.ASYNC.S ;  /* 0x00000000000073c6 */ /* 0x004ea40000000000 */
[----:B--2---:R-:W-:Y:S06]  /*6ba0*/  BAR.SYNC.DEFER_BLOCKING 0x1, 0x80 ;  /* 0x0042000000007b1d */ /* 0x004fec0000010000 */
[----:B------:R-:W-:Y:S05]  /*6bb0*/  @P0 BRA `(.L_x_104) ;  /* 0x0000000000200947 */ /* 0x000fea0003800000 */
[----:B------:R-:W2:Y:S01]  /*6bc0*/  LDCU.64 UR6, c[0x0][0x348] ;  /* 0x00006900ff0677ac */ /* 0x000ea20008000a00 */
[----:B------:R-:W-:Y:S01]  /*6bd0*/  ULEA UR5, UR46, UR44, 0xc ;  /* 0x0000002c2e057291 */ /* 0x000fe2000f8e60ff */
[----:B------:R-:W-:Y:S03]  /*6be0*/  UMOV UR51, UR36 ;  /* 0x0000002400337c82 */ /* 0x000fe60008000000 */
[----:B------:R-:W-:Y:S02]  /*6bf0*/  UIADD3 UR48, UPT, UPT, UR5, 0x200, URZ ;  /* 0x0000020005307890 */ /* 0x000fe4000fffe0ff */
[----:B--2---:R-:W-:Y:S04]  /*6c00*/  UIADD3 UR4, UP0, UPT, UR6, 0x680, URZ ;  /* 0x0000068006047890 */ /* 0x004fe8000ff1e0ff */
[----:B------:R-:W-:Y:S09]  /*6c10*/  UIADD3.X UR5, UPT, UPT, URZ, UR7, URZ, UP0, !UPT ;  /* 0x00000007ff057290 */ /* 0x000ff200087fe4ff */
[----:B------:R2:W-:Y:S02]  /*6c20*/  UTMASTG.3D [UR48], [UR4] ;  /* 0x00000030040073b5 */ /* 0x0005e40008010000 */
[----:B--2---:R0:W-:Y:S02]  /*6c30*/  UTMACMDFLUSH ;  /* 0x00000000000079b7 */ /* 0x0041e40000000000 */
.L_x_104:
[----:B------:R-:W-:Y:S05]  /*6c40*/  BSYNC.RECONVERGENT B0 ;  /* 0x0000000000007941 */ /* 0x000fea0003800200 */
.L_x_103:
[----:B------:R-:W-:Y:S01]  /*6c50*/  UIADD3 UR47, UPT, UPT, UR46, 0x1, URZ ;  /* 0x000000012e2f7890 */ /* 0x000fe2000fffe0ff */
[----:B------:R-:W-:Y:S03]  /*6c60*/  BSSY.RECONVERGENT B0, `(.L_x_105) ;  /* 0x0000005000007945 */ /* 0x000fe60003800200 */
[----:B------:R-:W-:Y:S04]  /*6c70*/  UISETP.NE.AND UP0, UPT, UR47, 0x3, UPT ;  /* 0x000000032f00788c */ /* 0x000fe8000bf05270 */
[----:B------:R-:W-:Y:S01]  /*6c80*/  USEL UR45, UR47, URZ, UP0 ;  /* 0x000000ff2f2d7287 */ /* 0x000fe20008000000 */
[----:B------:R-:W-:Y:S11]  /*6c90*/  @P0 BRA `(.L_x_106) ;  /* 0x0000000000040947 */ /* 0x000ff60003800000 */
[----:B------:R-:W-:Y:S04]  /*6ca0*/  DEPBAR.LE SB0, 0x1 ;  /* 0x000080400000791a */ /* 0x000fe80000000000 */
.L_x_106:
[----:B------:R-:W-:Y:S05]  /*6cb0*/  BSYNC.RECONVERGENT B0 ;  /* 0x0000000000007941 */ /* 0x000fea0003800200 */
.L_x_105:
[----:B------:R-:W-:Y:S01]  /*6cc0*/  BAR.SYNC.DEFER_BLOCKING 0x1, 0x80 ;  /* 0x0042000000007b1d */ /* 0x000fe20000010000 */
[----:B------:R-:W-:Y:S01]  /*6cd0*/  ISETP.NE.AND P1, PT, R61, RZ, PT ;  /* 0x000000ff3d00720c */ /* 0x000fe20003f25270 */
[----:B------:R-:W-:Y:S01]  /*6ce0*/  UISETP.NE.AND UP0, UPT, UR53, URZ, UPT ;  /* 0x000000ff3500728c */ /* 0x000fe2000bf05270 */
[----:B------:R-:W-:Y:S11]  /*6cf0*/  LEA R2, R64, UR44, 0x3 ;  /* 0x0000002c40027c11 */ /* 0x000ff6000f8e18ff */
[----:B------:R-:W-:Y:S01]  /*6d00*/  @P1 SHF.L.U32 R3, R63, 0x1f, RZ ;  /* 0x0000001f3f031819 */ /* 0x000fe200000006ff */
[----:B------:R-:W-:Y:S06]  /*6d10*/  BRA.U !UP0, `(.L_x_107) ;  /* 0x0000000108247547 */ /* 0x000fec000b800000 */
[----:B------:R-:W-:Y:S01]  /*6d20*/  IMAD.U32 R4, RZ, RZ, UR52 ;  /* 0x00000034ff047e24 */ /* 0x000fe2000f8e00ff */
[----:B-1----:R-:W-:Y:S01]  /*6d30*/  MOV R0, UR54 ;  /* 0x0000003600007c02 */ /* 0x002fe20008000f00 */
[----:B------:R-:W-:Y:S03]  /*6d40*/  UIADD3 UR4, UPT, UPT, UR52, 0x1, URZ ;  /* 0x0000000134047890 */ /* 0x000fe6000fffe0ff */
[----:B------:R-:W-:Y:S01]  /*6d50*/  @P1 LEA R4, R4, UR44, 0x3 ;  /* 0x0000002c04041c11 */ /* 0x000fe2000f8e18ff */
[----:B------:R-:W-:Y:S04]  /*6d60*/  UISETP.NE.AND UP0, UPT, UR4, 0x3, UPT ;  /* 0x000000030400788c */ /* 0x000fe8000bf05270 */
[----:B------:R-:W-:Y:S01]  /*6d70*/  @P1 VIADD R4, R4, 0x78 ;  /* 0x0000007804041836 */ /* 0x000fe20000000000 */
[----:B------:R-:W-:Y:S04]  /*6d80*/  USEL UR52, UR4, URZ, UP0 ;  /* 0x000000ff04347287 */ /* 0x000fe80008000000 */
[----:B------:R-:W-:Y:S04]  /*6d90*/  @P1 PRMT R0, R0, 0x654, R4 ;  /* 0x0000065400001816 */ /* 0x000fe80000000004 */
[----:B------:R2:W-:Y:S04]  /*6da0*/  @P1 SYNCS.ARRIVE.TRANS64.RED.A1T0 RZ, [R0+URZ], RZ ;  /* 0x000000ff00ff19a7 */ /* 0x0005e800081004ff */
.L_x_107:
[----:B------:R-:W3:Y:S01]  /*6db0*/  @P1 SYNCS.PHASECHK.TRANS64.TRYWAIT P0, [R2+URZ+0x60], R3 ;  /* 0x00006003020015a7 */ /* 0x000ee200080011ff */
[----:B------:R-:W-:Y:S01]  /*6dc0*/  BSSY B1, `(.L_x_108) ;  /* 0x0000013000017945 */ /* 0x000fe20003800000 */
[----:B---3--:R-:W-:Y:S03]  /*6dd0*/  @P1 SEL R65, RZ, 0x1, !P0 ;  /* 0x00000001ff411807 */ /* 0x008fe60004000000 */
[----:B------:R-:W-:Y:S05]  /*6de0*/  @!P1 BRA `(.L_x_109) ;  /* 0x0000000000409947 */ /* 0x000fea0003800000 */
[----:B------:R-:W-:Y:S01]  /*6df0*/  ISETP.NE.AND P1, PT, R66, RZ, PT ;  /* 0x000000ff4200720c */ /* 0x000fe20003f25270 */
[----:B------:R-:W-:Y:S01]  /*6e00*/  BSSY B0, `(.L_x_110) ;  /* 0x0000009000007945 */ /* 0x000fe20003800000 */
[----:B------:R-:W-:Y:S11]  /*6e10*/  ISETP.NE.AND P0, PT, R65, RZ, PT ;  /* 0x000000ff4100720c */ /* 0x000ff60003f05270 */
[----:B------:R-:W-:Y:S05]  /*6e20*/  @P1 IMAD R3, R64, 0x800, R44 ;  /* 0x0000080040031824 */ /* 0x000fea00078e022c */
[----:B------:R-:W-:Y:S05]  /*6e30*/  @P1 LEA R3, R3, UR44, 0x1 ;  /* 0x0000002c03031c11 */ /* 0x000fea000f8e08ff */
[----:B-12---:R-:W-:Y:S01]  /*6e40*/  @P1 IMAD.IADD R0, R62, 0x1, R3 ;  /* 0x000000013e001824 */ /* 0x006fe200078e0203 */
[----:B------:R-:W-:Y:S06]  /*6e50*/  @P0 BRA `(.L_x_111) ;  /* 0x00000000000c0947 */ /* 0x000fec0003800000 */
[----:B------:R-:W-:Y:S04]  /*6e60*/  SHF.L.U32 R63, R63, 0x1f, RZ ;  /* 0x0000001f3f3f7819 */ /* 0x000fe800000006ff */
[----:B------:R-:W1:Y:S02]  /*6e70*/  SYNCS.PHASECHK.TRANS64.TRYWAIT P0, [R2+URZ+0x60], R63 ;  /* 0x0000603f020075a7 */ /* 0x000e6400080011ff */
[----:B-1----:R-:W-:Y:S05]  /*6e80*/  @!P0 BRA `(.L_x_112) ;  /* 0x0000001400808947 */ /* 0x002fea0003800000 */
.L_x_111:
[----:B------:R-:W-:Y:S05]  /*6e90*/  BSYNC B0 ;  /* 0x0000000000007941 */ /* 0x000fea0003800000 */
.L_x_110:
[----:B------:R-:W-:Y:S11]  /*6ea0*/  ISETP.NE.AND P0, PT, R66, RZ, PT ;  /* 0x000000ff4200720c */ /* 0x000ff60003f05270 */
[----:B------:R-:W-:Y:S02]  /*6eb0*/  @!UPT UIADD3 URZ, UPT, UPT, URZ, URZ, URZ ;  /* 0x000000fffffff290 */ /* 0x000fe4000fffe0ff */
[----:B------:R-:W-:Y:S05]  /*6ec0*/  @P0 WARPSYNC.ALL ;  /* 0x0000000000000948 */ /* 0x000fea0003800000 */
[----:B------:R3:W4:Y:S04]  /*6ed0*/  @P0 LDSM.16.M88.4 R28, [R3+0x200] ;  /* 0x00020000031c083b */ /* 0x0007280000000200 */
[----:B------:R3:W2:Y:S02]  /*6ee0*/  @P0 LDSM.16.M88.4 R36, [R0+0x200] ;  /* 0x000200000024083b */ /* 0x0006a40000000200 */
.L_x_109:
[----:B------:R-:W-:Y:S05]  /*6ef0*/  BSYNC B1 ;  /* 0x0000000000017941 */ /* 0x000fea0003800000 */
.L_x_108:
[----:B-123--:R-:W-:Y:S05]  /*6f00*/  VIADD R0, R25, 0x20 ;  /* 0x0000002019007836 */ /* 0x00efea0000000000 */
[----:B------:R-:W-:Y:S04]  /*6f10*/  SHF.R.U32.HI R0, RZ, 0x15, R0 ;  /* 0x00000015ff007819 */ /* 0x000fe80000011600 */
[----:B------:R-:W-:Y:S11]  /*6f20*/  LOP3.LUT P0, RZ, R0, 0x3, R46, 0x48, !PT ;  /* 0x0000000300ff7812 */ /* 0x000ff6000780482e */
[----:B------:R-:W-:Y:S02]  /*6f30*/  @!UPT UIADD3 URZ, UPT, UPT, URZ, URZ, URZ ;  /* 0x000000fffffff290 */ /* 0x000fe4000fffe0ff */
[----:B------:R-:W-:Y:S05]  /*6f40*/  @!P0 BRA `(.L_x_113) ;  /* 0x0000000000408947 */ /* 0x000fea0003800000 */
[----:B------:R-:W1:Y:S01]  /*6f50*/  LDCU.64 UR8, c[0x4][0x70] ;  /* 0x01000e00ff0877ac */ /* 0x000e620008000a00 */
[----:B------:R-:W-:Y:S01]  /*6f60*/  MOV R3, 0x0 ;  /* 0x0000000000037802 */ /* 0x000fe20000000f00 */
[----:B------:R-:W-:Y:S02]  /*6f70*/  HFMA2 R12, -RZ, RZ, 0, 5.9604644775390625e-08 ;  /* 0x00000001ff0c7431 */ /* 0x000fe400000001ff */
[----:B------:R-:W-:Y:S02]  /*6f80*/  IMAD.MOV.U32 R8, RZ, RZ, 0x192 ;  /* 0x00000192ff087424 */ /* 0x000fe400078e00ff */
[----:B------:R-:W-:Y:S01]  /*6f90*/  IMAD.MOV.U32 R13, RZ, RZ, RZ ;  /* 0x000000ffff0d7224 */ /* 0x000fe200078e00ff */
[----:B------:R-:W2:Y:S01]  /*6fa0*/  LDCU.64 UR6, c[0x4][0x78] ;  /* 0x01000f00ff0677ac */ /* 0x000ea20008000a00 */
[----:B------:R-:W3:Y:S01]  /*6fb0*/  LDC.64 R2, c[0x4][R3] ;  /* 0x0100000003027b82 */ /* 0x000ee20000000a00 */
[----:B------:R-:W5:Y:S01]  /*6fc0*/  LDCU.64 UR4, c[0x4][0x10] ;  /* 0x01000200ff0477ac */ /* 0x000f620008000a00 */
[----:B-1----:R-:W-:Y:S01]  /*6fd0*/  MOV R5, UR9 ;  /* 0x0000000900057c02 */ /* 0x002fe20008000f00 */
[----:B------:R-:W-:Y:S01]  /*6fe0*/  IMAD.U32 R4, RZ, RZ, UR8 ;  /* 0x00000008ff047e24 */ /* 0x000fe2000f8e00ff */
[----:B--2---:R-:W-:Y:S01]  /*6ff0*/  MOV R7, UR7 ;  /* 0x0000000700077c02 */ /* 0x004fe20008000f00 */
[----:B------:R-:W-:Y:S01]  /*7000*/  IMAD.U32 R6, RZ, RZ, UR6 ;  /* 0x00000006ff067e24 */ /* 0x000fe2000f8e00ff */
[----:B-----5:R-:W-:Y:S01]  /*7010*/  MOV R11, UR5 ;  /* 0x00000005000b7c02 */ /* 0x020fe20008000f00 */
[----:B------:R-:W-:Y:S02]  /*7020*/  IMAD.U32 R10, RZ, RZ, UR4 ;  /* 0x00000004ff0a7e24 */ /* 0x000fe4000f8e00ff */
[----:B------:R-:W-:Y:S07]  /*7030*/  LEPC R20, `(.L_x_113) ;  /* 0x000000001014794e */ /* 0x000fee0000000000 */
[----:B---34-:R-:W-:Y:S05]  /*7040*/  CALL.ABS.NOINC R2 ;  /* 0x0000000002007343 */ /* 0x018fea0003c00000 */
.L_x_113:
[----:B------:R-:W-:Y:S01]  /*7050*/  ISETP.NE.AND P0, PT, R55, RZ, PT ;  /* 0x000000ff3700720c */ /* 0x000fe20003f05270 */
[----:B------:R-:W-:Y:S05]  /*7060*/  WARPSYNC.ALL ;  /* 0x0000000000007948 */ /* 0x000fea0003800000 */
[----:B------:R-:W-:Y:S01]  /*7070*/  R2UR UR4, R25 ;  /* 0x00000000190472ca */ /* 0x000fe200000e0000 */
[----:B------:R-:W-:Y:S01]  /*7080*/  BSSY.RECONVERGENT B0, `(.L_x_114) ;  /* 0x0000057000007945 */ /* 0x000fe20003800200 */
[C---:B----4-:R-:W-:Y:S02]  /*7090*/  SHF.L.U32 R20, R28.reuse, 0x10, RZ ;  /* 0x000000101c147819 */ /* 0x050fe400000006ff */
[----:B------:R-:W-:Y:S02]  /*70a0*/  LOP3.LUT R21, R28, 0xffff0000, RZ, 0xc0, !PT ;  /* 0xffff00001c157812 */ /* 0x000fe400078ec0ff */
[----:B------:R-:W-:Y:S02]  /*70b0*/  SHF.L.U32 R25, R29, 0x10, RZ ;  /* 0x000000101d197819 */ /* 0x000fe400000006ff */
[----:B------:R-:W-:Y:S02]  /*70c0*/  SHF.L.U32 R28, R30, 0x10, RZ ;  /* 0x000000101e1c7819 */ /* 0x000fe400000006ff */
[C---:B------:R-:W-:Y:S02]  /*70d0*/  SHF.L.U32 R32, R36.reuse, 0x10, RZ ;  /* 0x0000001024207819 */ /* 0x040fe400000006ff */
[----:B------:R-:W-:Y:S01]  /*70e0*/  LOP3.LUT R33, R36, 0xffff0000, RZ, 0xc0, !PT ;  /* 0xffff000024217812 */ /* 0x000fe200078ec0ff */
[----:B------:R-:W1:Y:S01]  /*70f0*/  LDTM.16dp256bit.x4 R4, tmem[UR4+0x20] ;  /* 0x00002004000479ee */ /* 0x000e620008120000 */
[----:B------:R-:W-:Y:S01]  /*7100*/  R2UR UR4, R27 ;  /* 0x000000001b0472ca */ /* 0x000fe200000e0000 */
[----:B------:R-:W-:Y:S01]  /*7110*/  NOP ;  /* 0x0000000000007918 */ /* 0x000fe20000000000 */
[----:B------:R-:W-:Y:S02]  /*7120*/  LOP3.LUT R27, R29, 0xffff0000, RZ, 0xc0, !PT ;  /* 0xffff00001d1b7812 */ /* 0x000fe400078ec0ff */
[----:B------:R-:W-:Y:S02]  /*7130*/  LOP3.LUT R29, R30, 0xffff0000, RZ, 0xc0, !PT ;  /* 0xffff00001e1d7812 */ /* 0x000fe400078ec0ff */
[C---:B------:R-:W-:Y:S02]  /*7140*/  SHF.L.U32 R30, R31.reuse, 0x10, RZ ;  /* 0x000000101f1e7819 */ /* 0x040fe400000006ff */
[----:B------:R-:W-:Y:S02]  /*7150*/  LOP3.LUT R31, R31, 0xffff0000, RZ, 0xc0, !PT ;  /* 0xffff00001f1f7812 */ /* 0x000fe400078ec0ff */
[C---:B------:R-:W-:Y:S02]  /*7160*/  SHF.L.U32 R34, R37.reuse, 0x10, RZ ;  /* 0x0000001025227819 */ /* 0x040fe400000006ff */
[----:B------:R-:W-:Y:S01]  /*7170*/  LOP3.LUT R35, R37, 0xffff0000, RZ, 0xc0, !PT ;  /* 0xffff000025237812 */ /* 0x000fe200078ec0ff */
[----:B------:R-:W-:Y:S01]  /*7180*/  UIADD3 UR4, UPT, UPT, UR4, 0xe0, URZ ;  /* 0x000000e004047890 */ /* 0x000fe2000fffe0ff */
[C---:B------:R-:W-:Y:S02]  /*7190*/  SHF.L.U32 R36, R38.reuse, 0x10, RZ ;  /* 0x0000001026247819 */ /* 0x040fe400000006ff */
[----:B------:R-:W-:Y:S01]  /*71a0*/  LOP3.LUT R37, R38, 0xffff0000, RZ, 0xc0, !PT ;  /* 0xffff000026257812 */ /* 0x000fe200078ec0ff */
[----:B------:R-:W-:Y:S01]  /*71b0*/  UPRMT UR4, UR54, 0x654, UR4 ;  /* 0x0000065436047896 */ /* 0x000fe20008000004 */
[C---:B------:R-:W-:Y:S02]  /*71c0*/  SHF.L.U32 R38, R39.reuse, 0x10, RZ ;  /* 0x0000001027267819 */ /* 0x040fe400000006ff */
[----:B------:R-:W-:Y:S01]  /*71d0*/  LOP3.LUT R39, R39, 0xffff0000, RZ, 0xc0, !PT ;  /* 0xffff000027277812 */ /* 0x000fe200078ec0ff */
[C---:B-1----:R-:W-:Y:S01]  /*71e0*/  FMUL R4, R24.reuse, R4 ;  /* 0x0000000418047220 */ /* 0x042fe20000400000 */
[C---:B------:R-:W-:Y:S01]  /*71f0*/  FMUL R5, R24.reuse, R5 ;  /* 0x0000000518057220 */ /* 0x040fe20000400000 */
[----:B------:R-:W-:Y:S03]  /*7200*/  FMUL R6, R24, R6 ;  /* 0x0000000618067220 */ /* 0x000fe60000400000 */
[----:B------:R-:W-:Y:S01]  /*7210*/  SYNCS.ARRIVE.TRANS64.RED.A1T0 RZ, [UR4], RZ ;  /* 0x000000ffffff79a7 */ /* 0x000fe20008100404 */
[C---:B------:R-:W-:Y:S01]  /*7220*/  FFMA R4, R26.reuse, R20, R4 ;  /* 0x000000141a047223 */ /* 0x040fe20000000004 */
[C---:B------:R-:W-:Y:S01]  /*7230*/  FFMA R5, R26.reuse, R21, R5 ;  /* 0x000000151a057223 */ /* 0x040fe20000000005 */
[----:B------:R-:W-:Y:S01]  /*7240*/  FFMA R6, R26, R25, R6 ;  /* 0x000000191a067223 */ /* 0x000fe20000000006 */
[C---:B------:R-:W-:Y:S01]  /*7250*/  FMUL R7, R24.reuse, R7 ;  /* 0x0000000718077220 */ /* 0x040fe20000400000 */
[C---:B------:R-:W-:Y:S01]  /*7260*/  FMUL R8, R24.reuse, R8 ;  /* 0x0000000818087220 */ /* 0x040fe20000400000 */
[----:B------:R-:W-:Y:S01]  /*7270*/  FMUL R9, R24, R9 ;  /* 0x0000000918097220 */ /* 0x000fe20000400000 */
[----:B------:R-:W-:Y:S01]  /*7280*/  F2FP.BF16.F32.PACK_AB R4, R5, R4 ;  /* 0x000000040504723e */ /* 0x000fe200000010ff */
[C---:B------:R-:W-:Y:S01]  /*7290*/  FFMA R7, R26.reuse, R27, R7 ;  /* 0x0000001b1a077223 */ /* 0x040fe20000000007 */
[C---:B------:R-:W-:Y:S01]  /*72a0*/  FFMA R8, R26.reuse, R28, R8 ;  /* 0x0000001c1a087223 */ /* 0x040fe20000000008 */
[----:B------:R-:W-:Y:S01]  /*72b0*/  FFMA R9, R26, R29, R9 ;  /* 0x0000001d1a097223 */ /* 0x000fe20000000009 */
[C---:B------:R-:W-:Y:S01]  /*72c0*/  FMUL R10, R24.reuse, R10 ;  /* 0x0000000a180a7220 */ /* 0x040fe20000400000 */
[C---:B------:R-:W-:Y:S01]  /*72d0*/  FMUL R11, R24.reuse, R11 ;  /* 0x0000000b180b7220 */ /* 0x040fe20000400000 */
[----:B------:R-:W-:Y:S01]  /*72e0*/  F2FP.BF16.F32.PACK_AB R5, R7, R6 ;  /* 0x000000060705723e */ /* 0x000fe200000010ff */
[C---:B------:R-:W-:Y:S01]  /*72f0*/  FMUL R0, R24.reuse, R12 ;  /* 0x0000000c18007220 */ /* 0x040fe20000400000 */
[----:B------:R-:W-:Y:S01]  /*7300*/  FMUL R2, R24, R13 ;  /* 0x0000000d18027220 */ /* 0x000fe20000400000 */
[----:B------:R-:W-:Y:S01]  /*7310*/  FFMA R10, R26, R30, R10 ;  /* 0x0000001e1a0a7223 */ /* 0x000fe2000000000a */
[----:B------:R-:W-:Y:S01]  /*7320*/  FMUL R3, R24, R14 ;  /* 0x0000000e18037220 */ /* 0x000fe20000400000 */
[----:B------:R-:W-:Y:S01]  /*7330*/  F2FP.BF16.F32.PACK_AB R6, R9, R8 ;  /* 0x000000080906723e */ /* 0x000fe200000010ff */
[----:B------:R-:W-:Y:S01]  /*7340*/  FFMA R11, R26, R31, R11 ;  /* 0x0000001f1a0b7223 */ /* 0x000fe2000000000b */
[C---:B------:R-:W-:Y:S01]  /*7350*/  FMUL R15, R24.reuse, R15 ;  /* 0x0000000f180f7220 */ /* 0x040fe20000400000 */
[----:B------:R-:W-:Y:S01]  /*7360*/  FMUL R12, R24, R16 ;  /* 0x00000010180c7220 */ /* 0x000fe20000400000 */
[----:B------:R-:W-:Y:S01]  /*7370*/  FFMA R0, R26, R32, R0 ;  /* 0x000000201a007223 */ /* 0x000fe20000000000 */
[----:B------:R-:W-:Y:S01]  /*7380*/  MOV R8, UR45 ;  /* 0x0000002d00087c02 */ /* 0x000fe20008000f00 */
[----:B------:R-:W-:Y:S01]  /*7390*/  FMUL R13, R24, R17 ;  /* 0x00000011180d7220 */ /* 0x000fe20000400000 */
[----:B------:R-:W-:Y:S01]  /*73a0*/  FFMA R2, R26, R33, R2 ;  /* 0x000000211a027223 */ /* 0x000fe20000000002 */
[----:B------:R-:W-:Y:S01]  /*73b0*/  FMUL R14, R24, R18 ;  /* 0x00000012180e7220 */ /* 0x000fe20000400000 */
[C---:B------:R-:W-:Y:S01]  /*73c0*/  FFMA R3, R26.reuse, R34, R3 ;  /* 0x000000221a037223 */ /* 0x040fe20000000003 */
[----:B------:R-:W-:Y:S01]  /*73d0*/  FFMA R15, R26, R35, R15 ;  /* 0x000000231a0f7223 */ /* 0x000fe2000000000f */
[----:B------:R-:W-:Y:S01]  /*73e0*/  FMUL R19, R24, R19 ;  /* 0x0000001318137220 */ /* 0x000fe20000400000 */
[----:B------:R-:W-:Y:S01]  /*73f0*/  FFMA R12, R26, R36, R12 ;  /* 0x000000241a0c7223 */ /* 0x000fe2000000000c */
[----:B------:R-:W-:Y:S01]  /*7400*/  LEA R8, R8, R44, 0xb ;  /* 0x0000002c08087211 */ /* 0x000fe200078e58ff */
        /* <DEDUP_REMOVED lines=21> */
[----:B------:R-:W-:Y:S02]  /*7560*/  ULEA UR5, UR45, UR44, 0xc ;  /* 0x0000002c2d057291 */ /* 0x000fe4000f8e60ff */
[----:B------:R-:W-:Y:S02]  /*7570*/  UIADD3 UR9, UPT, UPT, UR49, 0x20, URZ ;  /* 0x0000002031097890 */ /* 0x000fe4000fffe0ff */
[----:B------:R-:W-:Y:S01]  /*7580*/  UIADD3 UR8, UPT, UPT, UR5, 0x200, URZ ;  /* 0x0000020005087890 */ /* 0x000fe2000fffe0ff */
[----:B------:R-:W-:Y:S01]  /*7590*/  UMOV UR10, UR50 ;  /* 0x00000032000a7c82 */ /* 0x000fe20008000000 */
[----:B------:R-:W-:Y:S01]  /*75a0*/  UMOV UR11, UR36 ;  /* 0x00000024000b7c82 */ /* 0x000fe20008000000 */
[----:B--2---:R-:W-:Y:S04]  /*75b0*/  UIADD3 UR4, UP0, UPT, UR6, 0x680, URZ ;  /* 0x0000068006047890 */ /* 0x004fe8000ff1e0ff */
[----:B------:R-:W-:Y:S09]  /*75c0*/  UIADD3.X UR5, UPT, UPT, URZ, UR7, URZ, UP0, !UPT ;  /* 0x00000007ff057290 */ /* 0x000ff200087fe4ff */
[----:B------:R2:W-:Y:S02]  /*75d0*/  UTMASTG.3D [UR8], [UR4] ;  /* 0x00000008040073b5 */ /* 0x0005e40008010000 */
[----:B--2---:R0:W-:Y:S02]  /*75e0*/  UTMACMDFLUSH ;  /* 0x00000000000079b7 */ /* 0x0041e40000000000 */
.L_x_115:
[----:B------:R-:W-:Y:S05]  /*75f0*/  BSYNC.RECONVERGENT B0 ;  /* 0x0000000000007941 */ /* 0x000fea0003800200 */
.L_x_114:
[----:B------:R-:W-:Y:S01]  /*7600*/  UIADD3 UR4, UPT, UPT, UR45, 0x1, URZ ;  /* 0x000000012d047890 */ /* 0x000fe2000fffe0ff */
[----:B------:R-:W-:Y:S03]  /*7610*/  BSSY.RECONVERGENT B0, `(.L_x_116) ;  /* 0x0000008000007945 */ /* 0x000fe60003800200 */
[----:B------:R-:W-:Y:S04]  /*7620*/  UISETP.NE.AND UP0, UPT, UR4, 0x3, UPT ;  /* 0x000000030400788c */ /* 0x000fe8000bf05270 */
[----:B------:R-:W-:Y:S02]  /*7630*/  UISETP.EQ.XOR UP1, UPT, UR47, 0x3, !UP0 ;  /* 0x000000032f00788c */ /* 0x000fe4000c722a70 */
[----:B------:R-:W-:Y:S02]  /*7640*/  USEL UR46, UR4, URZ, UP0 ;  /* 0x000000ff042e7287 */ /* 0x000fe40008000000 */
[----:B------:R-:W-:Y:S04]  /*7650*/  USEL UR5, URZ, 0x1, !UP1 ;  /* 0x00000001ff057887 */ /* 0x000fe8000c800000 */
[----:B------:R-:W-:Y:S01]  /*7660*/  ULOP3.LUT UR55, UR55, UR5, URZ, 0x3c, !UPT ;  /* 0x0000000537377292 */ /* 0x000fe2000f8e3cff */
[----:B------:R-:W-:Y:S11]  /*7670*/  @P0 BRA `(.L_x_117) ;  /* 0x0000000000040947 */ /* 0x000ff60003800000 */
[----:B------:R-:W-:Y:S04]  /*7680*/  DEPBAR.LE SB0, 0x1 ;  /* 0x000080400000791a */ /* 0x000fe80000000000 */
.L_x_117:
[----:B------:R-:W-:Y:S05]  /*7690*/  BSYNC.RECONVERGENT B0 ;  /* 0x0000000000007941 */ /* 0x000fea0003800200 */
.L_x_116:
[----:B------:R-:W-:Y:S01]  /*76a0*/  BAR.SYNC.DEFER_BLOCKING 0x1, 0x80 ;  /* 0x0042000000007b1d */ /* 0x000fe20000010000 */
[----:B------:R-:W-:Y:S01]  /*76b0*/  UISETP.NE.AND UP0, UPT, UR53, -0x2, UPT ;  /* 0xfffffffe3500788c */ /* 0x000fe2000bf05270 */
[----:B------:R-:W-:Y:S08]  /*76c0*/  IADD3 R22, PT, PT, R22, 0x1, RZ ;  /* 0x0000000116167810 */ /* 0x000ff00007ffe0ff */
[----:B------:R-:W-:Y:S05]  /*76d0*/  BRA.U !UP0, `(.L_x_118) ;  /* 0x0000000108287547 */ /* 0x000fea000b800000 */
[----:B------:R-:W-:Y:S01]  /*76e0*/  ISETP.NE.AND P0, PT, R61, RZ, PT ;  /* 0x000000ff3d00720c */ /* 0x000fe20003f05270 */
[----:B------:R-:W-:Y:S01]  /*76f0*/  IMAD.U32 R2, RZ, RZ, UR52 ;  /* 0x00000034ff027e24 */ /* 0x000fe2000f8e00ff */
[----:B------:R-:W-:Y:S01]  /*7700*/  UIADD3 UR4, UPT, UPT, UR52, 0x1, URZ ;  /* 0x0000000134047890 */ /* 0x000fe2000fffe0ff */
[----:B------:R-:W-:Y:S03]  /*7710*/  IMAD.U32 R0, RZ, RZ, UR54 ;  /* 0x00000036ff007e24 */ /* 0x000fe6000f8e00ff */
[----:B------:R-:W-:Y:S04]  /*7720*/  UISETP.NE.AND UP0, UPT, UR4, 0x3, UPT ;  /* 0x000000030400788c */ /* 0x000fe8000bf05270 */
[----:B------:R-:W-:Y:S03]  /*7730*/  USEL UR52, UR4, URZ, UP0 ;  /* 0x000000ff04347287 */ /* 0x000fe60008000000 */
[----:B------:R-:W-:Y:S05]  /*7740*/  @P0 LEA R2, R2, UR44, 0x3 ;  /* 0x0000002c02020c11 */ /* 0x000fea000f8e18ff */
[----:B------:R-:W-:Y:S05]  /*7750*/  @P0 VIADD R2, R2, 0x78 ;  /* 0x0000007802020836 */ /* 0x000fea0000000000 */
[----:B------:R-:W-:Y:S04]  /*7760*/  @P0 PRMT R0, R0, 0x654, R2 ;  /* 0x0000065400000816 */ /* 0x000fe80000000002 */
[----:B------:R2:W-:Y:S03]  /*7770*/  @P0 SYNCS.ARRIVE.TRANS64.RED.A1T0 RZ, [R0+URZ], RZ ;  /* 0x000000ff00ff09a7 */ /* 0x0005e600081004ff */
.L_x_118:
[----:B------:R-:W-:Y:S01]  /*7780*/  R2UR UR6, R60 ;  /* 0x000000003c0672ca */ /* 0x000fe200000e0000 */
[----:B------:R-:W-:Y:S01]  /*7790*/  UIADD3 UR53, UPT, UPT, UR53, 0x2, URZ ;  /* 0x0000000235357890 */ /* 0x000fe2000fffe0ff */
[----:B------:R-:W-:Y:S02]  /*77a0*/  R2UR UR5, R47 ;  /* 0x000000002f0572ca */ /* 0x000fe400000e0000 */
[----:B------:R-:W-:Y:S02]  /*77b0*/  R2UR UR4, R48 ;  /* 0x00000000300472ca */ /* 0x000fe400000e0000 */
[----:B------:R-:W-:Y:S02]  /*77c0*/  R2UR UR36, R58 ;  /* 0x000000003a2472ca */ /* 0x000fe400000e0000 */
[----:B------:R-:W-:Y:S02]  /*77d0*/  ISETP.NE.AND P0, PT, R51, 0x2, PT ;  /* 0x000000023300780c */ /* 0x000fe40003f05270 */
[----:B------:R-:W-:Y:S02]  /*77e0*/  ISETP.NE.AND P1, PT, R22, 0x4, PT ;  /* 0x000000041600780c */ /* 0x000fe40003f25270 */
[----:B------:R-:W-:Y:S01]  /*77f0*/  SEL R2, RZ, 0x1, P0 ;  /* 0x00000001ff027807 */ /* 0x000fe20000000000 */
[----:B------:R-:W-:Y:S01]  /*7800*/  UISETP.NE.AND UP0, UPT, UR6, URZ, UPT ;  /* 0x000000ff0600728c */ /* 0x000fe2000bf05270 */
[----:B--2---:R-:W-:Y:S01]  /*7810*/  SEL R0, RZ, 0x1, P1 ;  /* 0x00000001ff007807 */ /* 0x004fe20000800000 */
[----:B------:R-:W-:Y:S01]  /*7820*/  UIADD3 UR27, UPT, UPT, UR37, UR5, URZ ;  /* 0x00000005251b7290 */ /* 0x000fe2000fffe0ff */
[----:B------:R-:W-:Y:S01]  /*7830*/  LOP3.LUT R52, R52, R2, RZ, 0x3c, !PT ;  /* 0x0000000234347212 */ /* 0x000fe200078e3cff */
[----:B------:R-:W-:Y:S01]  /*7840*/  UIADD3 UR26, UPT, UPT, UR38, UR4, URZ ;  /* 0x00000004261a7290 */ /* 0x000fe2000fffe0ff */
[----:B------:R-:W-:Y:S02]  /*7850*/  LOP3.LUT R53, R53, R0, RZ, 0x3c, !PT ;  /* 0x0000000035357212 */ /* 0x000fe400078e3cff */
[----:B------:R-:W-:Y:S02]  /*7860*/  SEL R51, R51, RZ, P0 ;  /* 0x000000ff33337207 */ /* 0x000fe40000000000 */
[----:B------:R-:W-:Y:S01]  /*7870*/  SEL R22, R22, RZ, P1 ;  /* 0x000000ff16167207 */ /* 0x000fe20000800000 */
[----:B------:R-:W-:Y:S06]  /*7880*/  BRA.U UP0, `(.L_x_119) ;  /* 0xffffffdd005c7547 */ /* 0x000fec000b83ffff */
[----:B------:R-:W-:-:S13]  /*7890*/  R2UR UR4, R49 ;  /* 0x00000000310472ca */ /* 0x000fda00000e0000 */
[----:B------:R-:W-:-:S09]  /*78a0*/  UISETP.NE.AND UP0, UPT, UR4, URZ, UPT ;  /* 0x000000ff0400728c */ /* 0x000fd2000bf05270 */
[----:B------:R-:W-:Y:S05]  /*78b0*/  BRA.U !UP0, `(.L_x_120) ;  /* 0x0000000108487547 */ /* 0x000fea000b800000 */
[----:B------:R-:W2:Y:S02]  /*78c0*/  LDCU.64 UR4, c[0x0][0x890] ;  /* 0x00011200ff0477ac */ /* 0x000ea40008000a00 */
[----:B--2---:R-:W-:-:S04]  /*78d0*/  UISETP.NE.U32.AND UP0, UPT, UR4, URZ, UPT ;  /* 0x000000ff0400728c */ /* 0x004fc8000bf05070 */
[----:B------:R-:W-:-:S09]  /*78e0*/  UISETP.NE.AND.EX UP0, UPT, UR5, URZ, UPT, UP0 ;  /* 0x000000ff0500728c */ /* 0x000fd2000bf05300 */
[----:B------:R-:W-:Y:S05]  /*78f0*/  BRA.U UP0, `(.L_x_121) ;  /* 0x00000001000c7547 */ /* 0x000fea000b800000 */
[----:B------:R-:W-:-:S13]  /*7900*/  FSETP.NEU.AND P0, PT, R26, RZ, PT ;  /* 0x000000ff1a00720b */ /* 0x000fda0003f0d000 */
[----:B------:R-:W-:Y:S05]  /*7910*/  @!P0 EXIT ;  /* 0x000000000000894d */ /* 0x000fea0003800000 */
[----:B------:R-:W-:Y:S05]  /*7920*/  BRA `(.L_x_120) ;  /* 0x00000000002c7947 */ /* 0x000fea0003800000 */
.L_x_121:
[----:B------:R-:W-:Y:S01]  /*7930*/  ISETP.NE.AND P0, PT, R50, RZ, PT ;  /* 0x000000ff3200720c */ /* 0x000fe20003f05270 */
[----:B------:R-:W-:-:S12]  /*7940*/  BSSY.RECONVERGENT B0, `(.L_x_120) ;  /* 0x0000009000007945 */ /* 0x000fd80003800200 */
[----:B------:R-:W-:Y:S05]  /*7950*/  @P0 BRA `(.L_x_122) ;  /* 0x0000000000140947 */ /* 0x000fea0003800000 */
[----:B------:R-:W2:Y:S02]  /*7960*/  LDCU.64 UR4, c[0x0][0x888] ;  /* 0x00011100ff0477ac */ /* 0x000ea40008000a00 */
[----:B--2---:R-:W-:-:S04]  /*7970*/  ISETP.NE.U32.AND P0, PT, RZ, UR4, PT ;  /* 0x00000004ff007c0c */ /* 0x004fc8000bf05070 */
[----:B------:R-:W-:-:S13]  /*7980*/  ISETP.NE.AND.EX P0, PT, RZ, UR5, PT, P0 ;  /* 0x00000005ff007c0c */ /* 0x000fda000bf05300 */
[----:B------:R-:W-:Y:S05]  /*7990*/  @!P0 EXIT ;  /* 0x000000000000894d */ /* 0x000fea0003800000 */
[----:B------:R-:W-:Y:S05]  /*79a0*/  BRA `(.L_x_123) ;  /* 0x0000000000087947 */ /* 0x000fea0003800000 */
.L_x_122:
[----:B------:R-:W-:-:S13]  /*79b0*/  FSETP.NEU.AND P0, PT, R26, RZ, PT ;  /* 0x000000ff1a00720b */ /* 0x000fda0003f0d000 */
[----:B------:R-:W-:Y:S05]  /*79c0*/  @!P0 EXIT ;  /* 0x000000000000894d */ /* 0x000fea0003800000 */
.L_x_123:
[----:B------:R-:W-:Y:S05]  /*79d0*/  BSYNC.RECONVERGENT B0 ;  /* 0x0000000000007941 */ /* 0x000fea0003800200 */
.L_x_120:
[----:B------:R-:W-:Y:S01]  /*79e0*/  ULEA UR4, UR52, UR44, 0x3 ;  /* 0x0000002c34047291 */ /* 0x000fe2000f8e18ff */
[----:B------:R-:W-:-:S04]  /*79f0*/  DEPBAR.LE SB0, 0x0 ;  /* 0x000080000000791a */ /* 0x000fc80000000000 */
[----:B------:R-:W-:-:S04]  /*7a00*/  UIADD3 UR4, UPT, UPT, UR4, 0x78, URZ ;  /* 0x0000007804047890 */ /* 0x000fc8000fffe0ff */
[----:B------:R-:W-:-:S09]  /*7a10*/  UPRMT UR4, UR54, 0x654, UR4 ;  /* 0x0000065436047896 */ /* 0x000fd20008000004 */
[----:B------:R-:W-:Y:S01]  /*7a20*/  SYNCS.ARRIVE.TRANS64.RED.A1T0 RZ, [UR4], RZ ;  /* 0x000000ffffff79a7 */ /* 0x000fe20008100404 */
[----:B------:R-:W-:Y:S05]  /*7a30*/  EXIT ;  /* 0x000000000000794d */ /* 0x000fea0003800000 */
.L_x_24:
[----:B---3--:R3:W4:Y:S02]  /*7a40*/  SYNCS.PHASECHK.TRANS64.TRYWAIT P0, [R0+URZ+0x110], R2 ;  /* 0x00011002000075a7 */ /* 0x00872400080011ff */
[----:B----4-:R-:W-:Y:S05]  /*7a50*/  @!P0 NANOSLEEP.SYNCS 0x989680 ;  /* 0x009896800000895d */ /* 0x010fea0003900000 */
[----:B------:R-:W4:Y:S02]  /*7a60*/  @!P0 SYNCS.PHASECHK.TRANS64 P0, [R0+URZ+0x110], R2 ;  /* 0x00011002000085a7 */ /* 0x000f2400080010ff */
[----:B----4-:R-:W-:Y:S05]  /*7a70*/  @!P0 BRA `(.L_x_24) ;  /* 0xfffffffc00f08947 */ /* 0x010fea000383ffff */
[----:B------:R-:W-:Y:S05]  /*7a80*/  BRA `(.L_x_124) ;  /* 0xffffff9c00887947 */ /* 0x000fea000383ffff */
.L_x_27:
[----:B--2---:R-:W-:-:S07]  /*7a90*/  MOV R0, UR33 ;  /* 0x0000002100007c02 */ /* 0x004fce0008000f00 */
.L_x_125:
[----:B--2---:R2:W3:Y:S02]  /*7aa0*/  SYNCS.PHASECHK.TRANS64.TRYWAIT P0, [R0+URZ+0x30], R3 ;  /* 0x00003003000075a7 */ /* 0x0044e400080011ff */
[----:B---3--:R-:W-:Y:S05]  /*7ab0*/  @!P0 NANOSLEEP.SYNCS 0x989680 ;  /* 0x009896800000895d */ /* 0x008fea0003900000 */
[----:B------:R-:W3:Y:S02]  /*7ac0*/  @!P0 SYNCS.PHASECHK.TRANS64 P0, [R0+URZ+0x30], R3 ;  /* 0x00003003000085a7 */ /* 0x000ee400080010ff */
[----:B---3--:R-:W-:Y:S05]  /*7ad0*/  @!P0 BRA `(.L_x_125) ;  /* 0xfffffffc00f08947 */ /* 0x008fea000383ffff */
[----:B------:R-:W-:Y:S05]  /*7ae0*/  BRA `(.L_x_26) ;  /* 0xffffff9c00d07947 */ /* 0x000fea000383ffff */
.L_x_34:
[----:B-1----:R-:W-:-:S07]  /*7af0*/  MOV R0, UR33 ;  /* 0x0000002100007c02 */ /* 0x002fce0008000f00 */
.L_x_126:
[----:B-1----:R1:W2:Y:S02]  /*7b00*/  SYNCS.PHASECHK.TRANS64.TRYWAIT P0, [R0+URZ+0x30], R3 ;  /* 0x00003003000075a7 */ /* 0x0022a400080011ff */
[----:B--2---:R-:W-:Y:S05]  /*7b10*/  @!P0 NANOSLEEP.SYNCS 0x989680 ;  /* 0x009896800000895d */ /* 0x004fea0003900000 */
[----:B------:R-:W2:Y:S02]  /*7b20*/  @!P0 SYNCS.PHASECHK.TRANS64 P0, [R0+URZ+0x30], R3 ;  /* 0x00003003000085a7 */ /* 0x000ea400080010ff */
[----:B--2---:R-:W-:Y:S05]  /*7b30*/  @!P0 BRA `(.L_x_126) ;  /* 0xfffffffc00f08947 */ /* 0x004fea000383ffff */
[----:B------:R-:W-:Y:S05]  /*7b40*/  BRA `(.L_x_33) ;  /* 0xffffffa000c07947 */ /* 0x000fea000383ffff */
.L_x_39:
[----:B-1----:R1:W2:Y:S02]  /*7b50*/  SYNCS.PHASECHK.TRANS64.TRYWAIT P0, [R3+URZ+0xa0], R0 ;  /* 0x0000a000030075a7 */ /* 0x0022a400080011ff */
[----:B--2---:R-:W-:Y:S05]  /*7b60*/  @!P0 NANOSLEEP.SYNCS 0x989680 ;  /* 0x009896800000895d */ /* 0x004fea0003900000 */
[----:B------:R-:W2:Y:S02]  /*7b70*/  @!P0 SYNCS.PHASECHK.TRANS64 P0, [R3+URZ+0xa0], R0 ;  /* 0x0000a000030085a7 */ /* 0x000ea400080010ff */
[----:B--2---:R-:W-:Y:S05]  /*7b80*/  @!P0 BRA `(.L_x_39) ;  /* 0xfffffffc00f08947 */ /* 0x004fea000383ffff */
[----:B------:R-:W-:Y:S05]  /*7b90*/  BRA `(.L_x_127) ;  /* 0xffffffa400907947 */ /* 0x000fea000383ffff */
.L_x_43:
[----:B------:R-:W-:-:S07]  /*7ba0*/  MOV R0, UR4 ;  /* 0x0000000400007c02 */ /* 0x000fce0008000f00 */
.L_x_128:
[----:B-1----:R1:W2:Y:S02]  /*7bb0*/  SYNCS.PHASECHK.TRANS64.TRYWAIT P0, [R0+URZ], R2 ;  /* 0x00000002000075a7 */ /* 0x0022a400080011ff */
[----:B--2---:R-:W-:Y:S05]  /*7bc0*/  @!P0 NANOSLEEP.SYNCS 0x989680 ;  /* 0x009896800000895d */ /* 0x004fea0003900000 */
[----:B------:R-:W2:Y:S02]  /*7bd0*/  @!P0 SYNCS.PHASECHK.TRANS64 P0, [R0+URZ], R2 ;  /* 0x00000002000085a7 */ /* 0x000ea400080010ff */
[----:B--2---:R-:W-:Y:S05]  /*7be0*/  @!P0 BRA `(.L_x_128) ;  /* 0xfffffffc00f08947 */ /* 0x004fea000383ffff */
[----:B------:R-:W-:Y:S05]  /*7bf0*/  BRA `(.L_x_129) ;  /* 0xffffffac003c7947 */ /* 0x000fea000383ffff */
.L_x_44:
[----:B------:R-:W-:-:S07]  /*7c00*/  MOV R0, UR5 ;  /* 0x0000000500007c02 */ /* 0x000fce0008000f00 */
.L_x_130:
[----:B-1----:R1:W2:Y:S02]  /*7c10*/  SYNCS.PHASECHK.TRANS64.TRYWAIT P0, [R0+URZ], R3 ;  /* 0x00000003000075a7 */ /* 0x0022a400080011ff */
[----:B--2---:R-:W-:Y:S05]  /*7c20*/  @!P0 NANOSLEEP.SYNCS 0x989680 ;  /* 0x009896800000895d */ /* 0x004fea0003900000 */
[----:B------:R-:W2:Y:S02]  /*7c30*/  @!P0 SYNCS.PHASECHK.TRANS64 P0, [R0+URZ], R3 ;  /* 0x00000003000085a7 */ /* 0x000ea400080010ff */
[----:B--2---:R-:W-:Y:S05]  /*7c40*/  @!P0 BRA `(.L_x_130) ;  /* 0xfffffffc00f08947 */ /* 0x004fea000383ffff */
[----:B------:R-:W-:Y:S05]  /*7c50*/  BRA `(.L_x_131) ;  /* 0xffffffac00487947 */ /* 0x000fea000383ffff */
.L_x_45:
[----:B------:R-:W-:-:S07]  /*7c60*/  MOV R0, UR5 ;  /* 0x0000000500007c02 */ /* 0x000fce0008000f00 */
.L_x_132:
[----:B-1----:R1:W2:Y:S02]  /*7c70*/  SYNCS.PHASECHK.TRANS64.TRYWAIT P0, [R0+URZ], R3 ;  /* 0x00000003000075a7 */ /* 0x0022a400080011ff */
[----:B--2---:R-:W-:Y:S05]  /*7c80*/  @!P0 NANOSLEEP.SYNCS 0x989680 ;  /* 0x009896800000895d */ /* 0x004fea0003900000 */
[----:B------:R-:W2:Y:S02]  /*7c90*/  @!P0 SYNCS.PHASECHK.TRANS64 P0, [R0+URZ], R3 ;  /* 0x00000003000085a7 */ /* 0x000ea400080010ff */
[----:B--2---:R-:W-:Y:S05]  /*7ca0*/  @!P0 BRA `(.L_x_132) ;  /* 0xfffffffc00f08947 */ /* 0x004fea000383ffff */
[----:B------:R-:W-:Y:S05]  /*7cb0*/  BRA `(.L_x_133) ;  /* 0xffffffac00547947 */ /* 0x000fea000383ffff */
.L_x_46:
[----:B------:R-:W-:-:S07]  /*7cc0*/  MOV R0, UR5 ;  /* 0x0000000500007c02 */ /* 0x000fce0008000f00 */
.L_x_134:
[----:B-1----:R1:W2:Y:S02]  /*7cd0*/  SYNCS.PHASECHK.TRANS64.TRYWAIT P0, [R0+URZ], R3 ;  /* 0x00000003000075a7 */ /* 0x0022a400080011ff */
[----:B--2---:R-:W-:Y:S05]  /*7ce0*/  @!P0 NANOSLEEP.SYNCS 0x989680 ;  /* 0x009896800000895d */ /* 0x004fea0003900000 */
[----:B------:R-:W2:Y:S02]  /*7cf0*/  @!P0 SYNCS.PHASECHK.TRANS64 P0, [R0+URZ], R3 ;  /* 0x00000003000085a7 */ /* 0x000ea400080010ff */
[----:B--2---:R-:W-:Y:S05]  /*7d00*/  @!P0 BRA `(.L_x_134) ;  /* 0xfffffffc00f08947 */ /* 0x004fea000383ffff */
[----:B------:R-:W-:Y:S05]  /*7d10*/  BRA `(.L_x_135) ;  /* 0xffffffac00607947 */ /* 0x000fea000383ffff */
.L_x_47:
[----:B------:R-:W-:-:S07]  /*7d20*/  MOV R0, UR5 ;  /* 0x0000000500007c02 */ /* 0x000fce0008000f00 */
.L_x_136:
[----:B-1----:R1:W2:Y:S02]  /*7d30*/  SYNCS.PHASECHK.TRANS64.TRYWAIT P0, [R0+URZ], R3 ;  /* 0x00000003000075a7 */ /* 0x0022a400080011ff */
[----:B--2---:R-:W-:Y:S05]  /*7d40*/  @!P0 NANOSLEEP.SYNCS 0x989680 ;  /* 0x009896800000895d */ /* 0x004fea0003900000 */
[----:B------:R-:W2:Y:S02]  /*7d50*/  @!P0 SYNCS.PHASECHK.TRANS64 P0, [R0+URZ], R3 ;  /* 0x00000003000085a7 */ /* 0x000ea400080010ff */
[----:B--2---:R-:W-:Y:S05]  /*7d60*/  @!P0 BRA `(.L_x_136) ;  /* 0xfffffffc00f08947 */ /* 0x004fea000383ffff */
[----:B------:R-:W-:Y:S05]  /*7d70*/  BRA `(.L_x_137) ;  /* 0xffffffac006c7947 */ /* 0x000fea000383ffff */
.L_x_50:
[----:B--2---:R2:W3:Y:S02]  /*7d80*/  SYNCS.PHASECHK.TRANS64.TRYWAIT P0, [R2+URZ+0x100], R4 ;  /* 0x00010004020075a7 */ /* 0x0044e400080011ff */
[----:B---3--:R-:W-:Y:S05]  /*7d90*/  @!P0 NANOSLEEP.SYNCS 0x989680 ;  /* 0x009896800000895d */ /* 0x008fea0003900000 */
[----:B------:R-:W3:Y:S02]  /*7da0*/  @!P0 SYNCS.PHASECHK.TRANS64 P0, [R2+URZ+0x100], R4 ;  /* 0x00010004020085a7 */ /* 0x000ee400080010ff */
[----:B---3--:R-:W-:Y:S05]  /*7db0*/  @!P0 BRA `(.L_x_50) ;  /* 0xfffffffc00f08947 */ /* 0x008fea000383ffff */
[----:B------:R-:W-:Y:S05]  /*7dc0*/  BRA `(.L_x_138) ;  /* 0xffffffac00c87947 */ /* 0x000fea000383ffff */
.L_x_51:
[----:B------:R-:W-:-:S07]  /*7dd0*/  MOV R2, UR4 ;  /* 0x0000000400027c02 */ /* 0x000fce0008000f00 */
.L_x_139:
[----:B--2---:R2:W3:Y:S02]  /*7de0*/  SYNCS.PHASECHK.TRANS64.TRYWAIT P0, [R2+URZ+0xb0], R5 ;  /* 0x0000b005020075a7 */ /* 0x0044e400080011ff */
[----:B---3--:R-:W-:Y:S05]  /*7df0*/  @!P0 NANOSLEEP.SYNCS 0x989680 ;  /* 0x009896800000895d */ /* 0x008fea0003900000 */
[----:B------:R-:W3:Y:S02]  /*7e00*/  @!P0 SYNCS.PHASECHK.TRANS64 P0, [R2+URZ+0xb0], R5 ;  /* 0x0000b005020085a7 */ /* 0x000ee400080010ff */
[----:B---3--:R-:W-:Y:S05]  /*7e10*/  @!P0 BRA `(.L_x_139) ;  /* 0xfffffffc00f08947 */ /* 0x008fea000383ffff */
[----:B------:R-:W-:Y:S05]  /*7e20*/  BRA `(.L_x_140) ;  /* 0xffffffac00d87947 */ /* 0x000fea000383ffff */
.L_x_52:
[----:B--2---:R2:W3:Y:S02]  /*7e30*/  SYNCS.PHASECHK.TRANS64.TRYWAIT P1, [R2+URZ+0xa0], R4 ;  /* 0x0000a004020075a7 */ /* 0x0044e400080211ff */
[----:B---3--:R-:W-:Y:S05]  /*7e40*/  @!P1 NANOSLEEP.SYNCS 0x989680 ;  /* 0x009896800000995d */ /* 0x008fea0003900000 */
[----:B------:R-:W3:Y:S02]  /*7e50*/  @!P1 SYNCS.PHASECHK.TRANS64 P1, [R2+URZ+0xa0], R4 ;  /* 0x0000a004020095a7 */ /* 0x000ee400080210ff */
[----:B---3--:R-:W-:Y:S05]  /*7e60*/  @!P1 BRA `(.L_x_52) ;  /* 0xfffffffc00f09947 */ /* 0x008fea000383ffff */
[----:B------:R-:W-:Y:S05]  /*7e70*/  BRA `(.L_x_141) ;  /* 0xffffffb000087947 */ /* 0x000fea000383ffff */
.L_x_55:
[----:B------:R-:W-:-:S07]  /*7e80*/  MOV R0, UR4 ;  /* 0x0000000400007c02 */ /* 0x000fce0008000f00 */
.L_x_142:
[----:B--2---:R2:W3:Y:S02]  /*7e90*/  SYNCS.PHASECHK.TRANS64.TRYWAIT P0, [R0+URZ+0xb0], R2 ;  /* 0x0000b002000075a7 */ /* 0x0044e400080011ff */
[----:B---3--:R-:W-:Y:S05]  /*7ea0*/  @!P0 NANOSLEEP.SYNCS 0x989680 ;  /* 0x009896800000895d */ /* 0x008fea0003900000 */
[----:B------:R-:W3:Y:S02]  /*7eb0*/  @!P0 SYNCS.PHASECHK.TRANS64 P0, [R0+URZ+0xb0], R2 ;  /* 0x0000b002000085a7 */ /* 0x000ee400080010ff */
[----:B---3--:R-:W-:Y:S05]  /*7ec0*/  @!P0 BRA `(.L_x_142) ;  /* 0xfffffffc00f08947 */ /* 0x008fea000383ffff */
[----:B------:R-:W-:Y:S05]  /*7ed0*/  BRA `(.L_x_54) ;  /* 0xffffffb0005c7947 */ /* 0x000fea000383ffff */
.L_x_62:
[----:B-1----:R1:W2:Y:S02]  /*7ee0*/  SYNCS.PHASECHK.TRANS64.TRYWAIT P1, [R0+URZ+0xa0], R2 ;  /* 0x0000a002000075a7 */ /* 0x0022a400080211ff */
[----:B--2---:R-:W-:Y:S05]  /*7ef0*/  @!P1 NANOSLEEP.SYNCS 0x989680 ;  /* 0x009896800000995d */ /* 0x004fea0003900000 */
[----:B------:R-:W2:Y:S02]  /*7f00*/  @!P1 SYNCS.PHASECHK.TRANS64 P1, [R0+URZ+0xa0], R2 ;  /* 0x0000a002000095a7 */ /* 0x000ea400080210ff */
[----:B--2---:R-:W-:Y:S05]  /*7f10*/  @!P1 BRA `(.L_x_62) ;  /* 0xfffffffc00f09947 */ /* 0x004fea000383ffff */
[----:B------:R-:W-:Y:S05]  /*7f20*/  BRA `(.L_x_143) ;  /* 0xffffffb400f07947 */ /* 0x000fea000383ffff */
.L_x_63:
[----:B------:R-:W-:-:S07]  /*7f30*/  MOV R2, UR46 ;  /* 0x0000002e00027c02 */ /* 0x000fce0008000f00 */
.L_x_144:
[----:B-1----:R1:W2:Y:S02]  /*7f40*/  SYNCS.PHASECHK.TRANS64.TRYWAIT P0, [R2+URZ+0xe0], R0 ;  /* 0x0000e000020075a7 */ /* 0x0022a400080011ff */
[----:B--2---:R-:W-:Y:S05]  /*7f50*/  @!P0 NANOSLEEP.SYNCS 0x989680 ;  /* 0x009896800000895d */ /* 0x004fea0003900000 */
[----:B------:R-:W2:Y:S02]  /*7f60*/  @!P0 SYNCS.PHASECHK.TRANS64 P0, [R2+URZ+0xe0], R0 ;  /* 0x0000e000020085a7 */ /* 0x000ea400080010ff */
[----:B--2---:R-:W-:Y:S05]  /*7f70*/  @!P0 BRA `(.L_x_144) ;  /* 0xfffffffc00f08947 */ /* 0x004fea000383ffff */
[----:B------:R-:W-:Y:S05]  /*7f80*/  BRA `(.L_x_145) ;  /* 0xffffffb800407947 */ /* 0x000fea000383ffff */
.L_x_66:
[----:B------:R-:W-:Y:S07]  /*7f90*/  MOV R0, UR7 ;  /* 0x0000000700007c02 */ /* 0x000fee0008000f00 */
.L_x_146:
[----:B-1----:R1:W2:Y:S02]  /*7fa0*/  SYNCS.PHASECHK.TRANS64.TRYWAIT P0, [R0+URZ], R2 ;  /* 0x00000002000075a7 */ /* 0x0022a400080011ff */
[----:B--2---:R-:W-:Y:S05]  /*7fb0*/  @!P0 NANOSLEEP.SYNCS 0x989680 ;  /* 0x009896800000895d */ /* 0x004fea0003900000 */
[----:B------:R-:W2:Y:S02]  /*7fc0*/  @!P0 SYNCS.PHASECHK.TRANS64 P0, [R0+URZ], R2 ;  /* 0x00000002000085a7 */ /* 0x000ea400080010ff */
[----:B--2---:R-:W-:Y:S05]  /*7fd0*/  @!P0 BRA `(.L_x_146) ;  /* 0xfffffffc00f08947 */ /* 0x004fea000383ffff */
[----:B------:R-:W-:Y:S05]  /*7fe0*/  BRA `(.L_x_65) ;  /* 0xffffffb8005c7947 */ /* 0x000fea000383ffff */
.L_x_69:
[----:B------:R-:W-:-:S07]  /*7ff0*/  MOV R0, UR4 ;  /* 0x0000000400007c02 */ /* 0x000fce0008000f00 */
.L_x_147:
[----:B--2---:R2:W4:Y:S02]  /*8000*/  SYNCS.PHASECHK.TRANS64.TRYWAIT P0, [R0+URZ], R2 ;  /* 0x00000002000075a7 */ /* 0x00452400080011ff */
[----:B----4-:R-:W-:Y:S05]  /*8010*/  @!P0 NANOSLEEP.SYNCS 0x989680 ;  /* 0x009896800000895d */ /* 0x010fea0003900000 */
[----:B------:R-:W4:Y:S02]  /*8020*/  @!P0 SYNCS.PHASECHK.TRANS64 P0, [R0+URZ], R2 ;  /* 0x00000002000085a7 */ /* 0x000f2400080010ff */
[----:B----4-:R-:W-:Y:S05]  /*8030*/  @!P0 BRA `(.L_x_147) ;  /* 0xfffffffc00f08947 */ /* 0x010fea000383ffff */
[----:B------:R-:W-:Y:S05]  /*8040*/  BRA `(.L_x_148) ;  /* 0xffffffbc00887947 */ /* 0x000fea000383ffff */
.L_x_70:
[----:B------:R-:W-:-:S07]  /*8050*/  MOV R0, UR5 ;  /* 0x0000000500007c02 */ /* 0x000fce0008000f00 */
.L_x_149:
[----:B-1----:R1:W2:Y:S02]  /*8060*/  SYNCS.PHASECHK.TRANS64.TRYWAIT P0, [R0+URZ], R3 ;  /* 0x00000003000075a7 */ /* 0x0022a400080011ff */
[----:B--2---:R-:W-:Y:S05]  /*8070*/  @!P0 NANOSLEEP.SYNCS 0x989680 ;  /* 0x009896800000895d */ /* 0x004fea0003900000 */
[----:B------:R-:W2:Y:S02]  /*8080*/  @!P0 SYNCS.PHASECHK.TRANS64 P0, [R0+URZ], R3 ;  /* 0x00000003000085a7 */ /* 0x000ea400080010ff */
[----:B--2---:R-:W-:Y:S05]  /*8090*/  @!P0 BRA `(.L_x_149) ;  /* 0xfffffffc00f08947 */ /* 0x004fea000383ffff */
[----:B------:R-:W-:Y:S05]  /*80a0*/  BRA `(.L_x_150) ;  /* 0xffffffbc00947947 */ /* 0x000fea000383ffff */
.L_x_71:
[----:B------:R-:W-:-:S07]  /*80b0*/  MOV R0, UR5 ;  /* 0x0000000500007c02 */ /* 0x000fce0008000f00 */
.L_x_151:
[----:B-1----:R1:W2:Y:S02]  /*80c0*/  SYNCS.PHASECHK.TRANS64.TRYWAIT P0, [R0+URZ], R3 ;  /* 0x00000003000075a7 */ /* 0x0022a400080011ff */
[----:B--2---:R-:W-:Y:S05]  /*80d0*/  @!P0 NANOSLEEP.SYNCS 0x989680 ;  /* 0x009896800000895d */ /* 0x004fea0003900000 */
[----:B------:R-:W2:Y:S02]  /*80e0*/  @!P0 SYNCS.PHASECHK.TRANS64 P0, [R0+URZ], R3 ;  /* 0x00000003000085a7 */ /* 0x000ea400080010ff */
[----:B--2---:R-:W-:Y:S05]  /*80f0*/  @!P0 BRA `(.L_x_151) ;  /* 0xfffffffc00f08947 */ /* 0x004fea000383ffff */
[----:B------:R-:W-:Y:S05]  /*8100*/  BRA `(.L_x_152) ;  /* 0xffffffbc00a07947 */ /* 0x000fea000383ffff */
.L_x_72:
[----:B-1----:R-:W-:-:S07]  /*8110*/  MOV R0, UR4 ;  /* 0x0000000400007c02 */ /* 0x002fce0008000f00 */
.L_x_153:
[----:B-1----:R1:W2:Y:S02]  /*8120*/  SYNCS.PHASECHK.TRANS64.TRYWAIT P0, [R0+URZ], R2 ;  /* 0x00000002000075a7 */ /* 0x0022a400080011ff */
[----:B--2---:R-:W-:Y:S05]  /*8130*/  @!P0 NANOSLEEP.SYNCS 0x989680 ;  /* 0x009896800000895d */ /* 0x004fea0003900000 */
[----:B------:R-:W2:Y:S02]  /*8140*/  @!P0 SYNCS.PHASECHK.TRANS64 P0, [R0+URZ], R2 ;  /* 0x00000002000085a7 */ /* 0x000ea400080010ff */
[----:B--2---:R-:W-:Y:S05]  /*8150*/  @!P0 BRA `(.L_x_153) ;  /* 0xfffffffc00f08947 */ /* 0x004fea000383ffff */
[----:B------:R-:W-:Y:S05]  /*8160*/  BRA `(.L_x_154) ;  /* 0xffffffbc00ac7947 */ /* 0x000fea000383ffff */
.L_x_77:
[----:B--2---:R2:W3:Y:S02]  /*8170*/  SYNCS.PHASECHK.TRANS64.TRYWAIT P0, [R8+URZ+0xa0], R0 ;  /* 0x0000a000080075a7 */ /* 0x0044e400080011ff */
[----:B---3--:R-:W-:Y:S05]  /*8180*/  @!P0 NANOSLEEP.SYNCS 0x989680 ;  /* 0x009896800000895d */ /* 0x008fea0003900000 */
[----:B------:R-:W3:Y:S02]  /*8190*/  @!P0 SYNCS.PHASECHK.TRANS64 P0, [R8+URZ+0xa0], R0 ;  /* 0x0000a000080085a7 */ /* 0x000ee400080010ff */
[----:B---3--:R-:W-:Y:S05]  /*81a0*/  @!P0 BRA `(.L_x_77) ;  /* 0xfffffffc00f08947 */ /* 0x008fea000383ffff */
[----:B------:R-:W-:Y:S05]  /*81b0*/  BRA `(.L_x_155) ;  /* 0xffffffc000d07947 */ /* 0x000fea000383ffff */
.L_x_80:
[----:B--2---:R-:W-:Y:S07]  /*81c0*/  MOV R0, UR24 ;  /* 0x0000001800007c02 */ /* 0x004fee0008000f00 */
.L_x_156:
[----:B--2---:R2:W3:Y:S02]  /*81d0*/  SYNCS.PHASECHK.TRANS64.TRYWAIT P1, [R0+URZ+0x98], R2 ;  /* 0x00009802000075a7 */ /* 0x0044e400080211ff */
[----:B---3--:R-:W-:Y:S05]  /*81e0*/  @!P1 NANOSLEEP.SYNCS 0x989680 ;  /* 0x009896800000995d */ /* 0x008fea0003900000 */
[----:B------:R-:W3:Y:S02]  /*81f0*/  @!P1 SYNCS.PHASECHK.TRANS64 P1, [R0+URZ+0x98], R2 ;  /* 0x00009802000095a7 */ /* 0x000ee400080210ff */
[----:B---3--:R-:W-:Y:S05]  /*8200*/  @!P1 BRA `(.L_x_156) ;  /* 0xfffffffc00f09947 */ /* 0x008fea000383ffff */
[----:B------:R-:W-:Y:S05]  /*8210*/  BRA `(.L_x_79) ;  /* 0xffffffc800487947 */ /* 0x000fea000383ffff */
.L_x_83:
[----:B------:R-:W-:Y:S07]  /*8220*/  MOV R0, UR4 ;  /* 0x0000000400007c02 */ /* 0x000fee0008000f00 */
.L_x_157:
[----:B--2---:R2:W3:Y:S02]  /*8230*/  SYNCS.PHASECHK.TRANS64.TRYWAIT P0, [R0+URZ+0x78], R2 ;  /* 0x00007802000075a7 */ /* 0x0044e400080011ff */
[----:B---3--:R-:W-:Y:S05]  /*8240*/  @!P0 NANOSLEEP.SYNCS 0x989680 ;  /* 0x009896800000895d */ /* 0x008fea0003900000 */
[----:B------:R-:W3:Y:S02]  /*8250*/  @!P0 SYNCS.PHASECHK.TRANS64 P0, [R0+URZ+0x78], R2 ;  /* 0x00007802000085a7 */ /* 0x000ee400080010ff */
[----:B---3--:R-:W-:Y:S05]  /*8260*/  @!P0 BRA `(.L_x_157) ;  /* 0xfffffffc00f08947 */ /* 0x008fea000383ffff */
[----:B------:R-:W-:Y:S05]  /*8270*/  BRA `(.L_x_158) ;  /* 0xffffffc800a47947 */ /* 0x000fea000383ffff */
.L_x_84:
[----:B------:R-:W-:Y:S07]  /*8280*/  MOV R2, UR5 ;  /* 0x0000000500027c02 */ /* 0x000fee0008000f00 */
.L_x_159:
[----:B--2---:R2:W3:Y:S02]  /*8290*/  SYNCS.PHASECHK.TRANS64.TRYWAIT P0, [R2+URZ+0x78], R0 ;  /* 0x00007800020075a7 */ /* 0x0044e400080011ff */
[----:B---3--:R-:W-:Y:S05]  /*82a0*/  @!P0 NANOSLEEP.SYNCS 0x989680 ;  /* 0x009896800000895d */ /* 0x008fea0003900000 */
[----:B------:R-:W3:Y:S02]  /*82b0*/  @!P0 SYNCS.PHASECHK.TRANS64 P0, [R2+URZ+0x78], R0 ;  /* 0x00007800020085a7 */ /* 0x000ee400080010ff */
[----:B---3--:R-:W-:Y:S05]  /*82c0*/  @!P0 BRA `(.L_x_159) ;  /* 0xfffffffc00f08947 */ /* 0x008fea000383ffff */
[----:B------:R-:W-:Y:S05]  /*82d0*/  BRA `(.L_x_160) ;  /* 0xffffffcc000c7947 */ /* 0x000fea000383ffff */
.L_x_86:
[----:B------:R-:W-:-:S07]  /*82e0*/  MOV R0, UR4 ;  /* 0x0000000400007c02 */ /* 0x000fce0008000f00 */
.L_x_161:
[----:B---3--:R3:W4:Y:S02]  /*82f0*/  SYNCS.PHASECHK.TRANS64.TRYWAIT P0, [R0+URZ], R2 ;  /* 0x00000002000075a7 */ /* 0x00872400080011ff */
[----:B----4-:R-:W-:Y:S05]  /*8300*/  @!P0 NANOSLEEP.SYNCS 0x989680 ;  /* 0x009896800000895d */ /* 0x010fea0003900000 */
[----:B------:R-:W4:Y:S02]  /*8310*/  @!P0 SYNCS.PHASECHK.TRANS64 P0, [R0+URZ], R2 ;  /* 0x00000002000085a7 */ /* 0x000f2400080010ff */
[----:B----4-:R-:W-:Y:S05]  /*8320*/  @!P0 BRA `(.L_x_161) ;  /* 0xfffffffc00f08947 */ /* 0x010fea000383ffff */
[----:B------:R-:W-:Y:S05]  /*8330*/  BRA `(.L_x_162) ;  /* 0xffffffcc00a07947 */ /* 0x000fea000383ffff */
.L_x_87:
[----:B------:R-:W-:-:S07]  /*8340*/  MOV R0, UR5 ;  /* 0x0000000500007c02 */ /* 0x000fce0008000f00 */
.L_x_163:
[----:B--2---:R2:W3:Y:S02]  /*8350*/  SYNCS.PHASECHK.TRANS64.TRYWAIT P0, [R0+URZ], R2 ;  /* 0x00000002000075a7 */ /* 0x0044e400080011ff */
[----:B---3--:R-:W-:Y:S05]  /*8360*/  @!P0 NANOSLEEP.SYNCS 0x989680 ;  /* 0x009896800000895d */ /* 0x008fea0003900000 */
[----:B------:R-:W3:Y:S02]  /*8370*/  @!P0 SYNCS.PHASECHK.TRANS64 P0, [R0+URZ], R2 ;  /* 0x00000002000085a7 */ /* 0x000ee400080010ff */
[----:B---3--:R-:W-:Y:S05]  /*8380*/  @!P0 BRA `(.L_x_163) ;  /* 0xfffffffc00f08947 */ /* 0x008fea000383ffff */
[----:B------:R-:W-:Y:S05]  /*8390*/  BRA `(.L_x_164) ;  /* 0xffffffcc00ac7947 */ /* 0x000fea000383ffff */
.L_x_89:
[----:B-1----:R1:W2:Y:S02]  /*83a0*/  SYNCS.PHASECHK.TRANS64.TRYWAIT P0, [R0+URZ+0xa0], R2 ;  /* 0x0000a002000075a7 */ /* 0x0022a400080011ff */
[----:B--2---:R-:W-:Y:S05]  /*83b0*/  @!P0 NANOSLEEP.SYNCS 0x989680 ;  /* 0x009896800000895d */ /* 0x004fea0003900000 */
[----:B------:R-:W2:Y:S02]  /*83c0*/  @!P0 SYNCS.PHASECHK.TRANS64 P0, [R0+URZ+0xa0], R2 ;  /* 0x0000a002000085a7 */ /* 0x000ea400080010ff */
[----:B--2---:R-:W-:Y:S05]  /*83d0*/  @!P0 BRA `(.L_x_89) ;  /* 0xfffffffc00f08947 */ /* 0x004fea000383ffff */
[----:B------:R-:W-:Y:S05]  /*83e0*/  BRA `(.L_x_165) ;  /* 0xffffffd000987947 */ /* 0x000fea000383ffff */
.L_x_99:
[----:B-1----:R1:W3:Y:S02]  /*83f0*/  SYNCS.PHASECHK.TRANS64.TRYWAIT P1, [R2+URZ+0x60], R4 ;  /* 0x00006004020075a7 */ /* 0x0022e400080211ff */
[----:B---3--:R-:W-:Y:S05]  /*8400*/  @!P1 NANOSLEEP.SYNCS 0x989680 ;  /* 0x009896800000995d */ /* 0x008fea0003900000 */
[----:B------:R-:W3:Y:S02]  /*8410*/  @!P1 SYNCS.PHASECHK.TRANS64 P1, [R2+URZ+0x60], R4 ;  /* 0x00006004020095a7 */ /* 0x000ee400080210ff */
[----:B---3--:R-:W-:Y:S05]  /*8420*/  @!P1 BRA `(.L_x_99) ;  /* 0xfffffffc00f09947 */ /* 0x008fea000383ffff */
[----:B------:R-:W-:Y:S05]  /*8430*/  BRA `(.L_x_98) ;  /* 0xffffffe000087947 */ /* 0x000fea000383ffff */
.L_x_101:
[----:B-1----:R1:W2:Y:S02]  /*8440*/  SYNCS.PHASECHK.TRANS64.TRYWAIT P0, [R27+URZ+0xc0], R3 ;  /* 0x0000c0031b0075a7 */ /* 0x0022a400080011ff */
[----:B--2---:R-:W-:Y:S05]  /*8450*/  @!P0 NANOSLEEP.SYNCS 0x989680 ;  /* 0x009896800000895d */ /* 0x004fea0003900000 */
[----:B------:R-:W2:Y:S02]  /*8460*/  @!P0 SYNCS.PHASECHK.TRANS64 P0, [R27+URZ+0xc0], R3 ;  /* 0x0000c0031b0085a7 */ /* 0x000ea400080010ff */
[----:B--2---:R-:W-:Y:S05]  /*8470*/  @!P0 BRA `(.L_x_101) ;  /* 0xfffffffc00f08947 */ /* 0x004fea000383ffff */
[----:B------:R-:W-:Y:S05]  /*8480*/  BRA `(.L_x_100) ;  /* 0xffffffe000587947 */ /* 0x000fea000383ffff */
.L_x_112:
[----:B-1----:R1:W2:Y:S02]  /*8490*/  SYNCS.PHASECHK.TRANS64.TRYWAIT P0, [R2+URZ+0x60], R63 ;  /* 0x0000603f020075a7 */ /* 0x0022a400080011ff */
[----:B--2---:R-:W-:Y:S05]  /*84a0*/  @!P0 NANOSLEEP.SYNCS 0x989680 ;  /* 0x009896800000895d */ /* 0x004fea0003900000 */
[----:B------:R-:W2:Y:S02]  /*84b0*/  @!P0 SYNCS.PHASECHK.TRANS64 P0, [R2+URZ+0x60], R63 ;  /* 0x0000603f020085a7 */ /* 0x000ea400080010ff */
[----:B--2---:R-:W-:Y:S05]  /*84c0*/  @!P0 BRA `(.L_x_112) ;  /* 0xfffffffc00f08947 */ /* 0x004fea000383ffff */
[----:B------:R-:W-:Y:S05]  /*84d0*/  BRA `(.L_x_111) ;  /* 0xffffffe8006c7947 */ /* 0x000fea000383ffff */
        .weak           $__internal_0_$__cuda_sm10x_tcgen05_guardrail_trap_col_being_dealloced_not_returned_by_alloc
        .type           $__internal_0_$__cuda_sm10x_tcgen05_guardrail_trap_col_being_dealloced_not_returned_by_alloc,@function
        .size           $__internal_0_$__cuda_sm10x_tcgen05_guardrail_trap_col_being_dealloced_not_returned_by_alloc,($__internal_1_$__cuda_sm10x_tcgen05_guardrail_trap_phase_invalid_during_alloc - $__internal_0_$__cuda_sm10x_tcgen05_guardrail_trap_col_being_dealloced_not_returned_by_alloc)
$__internal_0_$__cuda_sm10x_tcgen05_guardrail_trap_col_being_dealloced_not_returned_by_alloc:
[----:B------:R-:W-:Y:S05]  /*84e0*/  BPT.TRAP 0x1 ;  /* 0x000000040000795c */ /* 0x000fea0000300000 */
[----:B------:R-:W-:-:S04]  /*84f0*/  HFMA2 R3, -RZ, RZ, 0, 0 ;  /* 0x00000000ff037431 */ /* 0x000fc800000001ff */
[----:B------:R-:W-:Y:S05]  /*8500*/  RET.REL.NODEC R2 `(_ZN7cutlass13device_kernelINS_4gemm6kernel13GemmUniversalIN4cute5tupleIJiiiiEEENS1_10collective13CollectiveMmaINS1_35MainloopSm100TmaUmmaWarpSpecializedILi6ELi2ELi4ENS5_IJNS4_1CILi2EEENSA_ILi1EEESC_EEEEENS5_IJNSA_ILi64EEESF_NSA_ILi128EEEEEENS_10bfloat16_tENS5_IJlSC_lEEESI_SJ_NS4_8TiledMMAINS4_8MMA_AtomIJNS4_20SM100_MMA_F16BF16_SSISI_SI_fLi64ELi64ELNS4_4UMMA5MajorE0ELSO_0ELNSN_7ScaleInE0ELSP_0EEEEEENS4_6LayoutINS5_IJSC_SC_SC_EEENS5_IJNSA_ILi0EEESU_SU_EEEEENS5_IJNS4_10UnderscoreESX_SX_EEEEENS4_13SM90_TMA_LOADENS4_14ComposedLayoutINS4_7SwizzleILi3ELi4ELi3EEENS4_18smem_ptr_flag_bitsILi16EEENSS_INS5_IJNSA_ILi8EEESF_EEENS5_IJSF_SC_EEEEEEEvNS4_8identityENS4_23SM90_TMA_LOAD_MULTICASTES1A_vS1B_EENS_8epilogue10collective18CollectiveEpilogueINS1E_23Sm100TmaWarpSpecializedILi3ELi2ELi16ELb1ELb0EEEJSH_NS5_IJNSS_ISF_SC_EENSS_INSA_ILi32EEESC_EEEEESI_SJ_SI_SJ_NS1E_6fusion15FusionCallbacksIS1I_NS1N_17LinearCombinationISI_fSI_fLNS_15FloatRoundStyleE2EEESH_S1M_JEEENS4_5SM1004TMEM4LOAD26SM100_TMEM_LOAD_16dp256b4xES10_NS11_INS12_ILi2ELi4ELi3EEES15_NSS_INS5_IJS16_S1K_EEENS5_IJS1K_SC_EEEEEEENS4_17SM75_U32x4_LDSM_NENS4_14SM90_TMA_STOREES21_NS4_17SM90_U32x4_STSM_NENS4_39AutoVectorizingCopyWithAssumedAlignmentILi128EEEEEEvvEEEEvNT_6ParamsE) ;  /* 0xffffff7802bc7950 */ /* 0x000fea0003c3ffff */
        .weak           $__internal_1_$__cuda_sm10x_tcgen05_guardrail_trap_phase_invalid_during_alloc
        .type           $__internal_1_$__cuda_sm10x_tcgen05_guardrail_trap_phase_invalid_during_alloc,@function
        .size           $__internal_1_$__cuda_sm10x_tcgen05_guardrail_trap_phase_invalid_during_alloc,($__internal_2_$__cuda_sm10x_tcgen05_guardrail_trap_unallocated_columns_being_dealloced - $__internal_1_$__cuda_sm10x_tcgen05_guardrail_trap_phase_invalid_during_alloc)
$__internal_1_$__cuda_sm10x_tcgen05_guardrail_trap_phase_invalid_during_alloc:
[----:B------:R-:W-:Y:S05]  /*8510*/  BPT.TRAP 0x1 ;  /* 0x000000040000795c */ /* 0x000fea0000300000 */
[----:B------:R-:W-:-:S04]  /*8520*/  MOV R5, 0x0 ;  /* 0x0000000000057802 */ /* 0x000fc80000000f00 */
[----:B------:R-:W-:Y:S05]  /*8530*/  RET.REL.NODEC R4 `(_ZN7cutlass13device_kernelINS_4gemm6kernel13GemmUniversalIN4cute5tupleIJiiiiEEENS1_10collective13CollectiveMmaINS1_35MainloopSm100TmaUmmaWarpSpecializedILi6ELi2ELi4ENS5_IJNS4_1CILi2EEENSA_ILi1EEESC_EEEEENS5_IJNSA_ILi64EEESF_NSA_ILi128EEEEEENS_10bfloat16_tENS5_IJlSC_lEEESI_SJ_NS4_8TiledMMAINS4_8MMA_AtomIJNS4_20SM100_MMA_F16BF16_SSISI_SI_fLi64ELi64ELNS4_4UMMA5MajorE0ELSO_0ELNSN_7ScaleInE0ELSP_0EEEEEENS4_6LayoutINS5_IJSC_SC_SC_EEENS5_IJNSA_ILi0EEESU_SU_EEEEENS5_IJNS4_10UnderscoreESX_SX_EEEEENS4_13SM90_TMA_LOADENS4_14ComposedLayoutINS4_7SwizzleILi3ELi4ELi3EEENS4_18smem_ptr_flag_bitsILi16EEENSS_INS5_IJNSA_ILi8EEESF_EEENS5_IJSF_SC_EEEEEEEvNS4_8identityENS4_23SM90_TMA_LOAD_MULTICASTES1A_vS1B_EENS_8epilogue10collective18CollectiveEpilogueINS1E_23Sm100TmaWarpSpecializedILi3ELi2ELi16ELb1ELb0EEEJSH_NS5_IJNSS_ISF_SC_EENSS_INSA_ILi32EEESC_EEEEESI_SJ_SI_SJ_NS1E_6fusion15FusionCallbacksIS1I_NS1N_17LinearCombinationISI_fSI_fLNS_15FloatRoundStyleE2EEESH_S1M_JEEENS4_5SM1004TMEM4LOAD26SM100_TMEM_LOAD_16dp256b4xES10_NS11_INS12_ILi2ELi4ELi3EEES15_NSS_INS5_IJS16_S1K_EEENS5_IJS1K_SC_EEEEEEENS4_17SM75_U32x4_LDSM_NENS4_14SM90_TMA_STOREES21_NS4_17SM90_U32x4_STSM_NENS4_39AutoVectorizingCopyWithAssumedAlignmentILi128EEEEEEvvEEEEvNT_6ParamsE) ;  /* 0xffffff7804b07950 */ /* 0x000fea0003c3ffff */
        .weak           $__internal_2_$__cuda_sm10x_tcgen05_guardrail_trap_unallocated_columns_being_dealloced
        .type           $__internal_2_$__cuda_sm10x_tcgen05_guardrail_trap_unallocated_columns_being_dealloced,@function
        .size           $__internal_2_$__cuda_sm10x_tcgen05_guardrail_trap_unallocated_columns_being_dealloced,(.L_x_167 - $__internal_2_$__cuda_sm10x_tcgen05_guardrail_trap_unallocated_columns_being_dealloced)
$__internal_2_$__cuda_sm10x_tcgen05_guardrail_trap_unallocated_columns_being_dealloced:
[----:B------:R-:W-:Y:S05]  /*8540*/  BPT.TRAP 0x1 ;  /* 0x000000040000795c */ /* 0x000fea0000300000 */
[----:B------:R-:W-:-:S04]  /*8550*/  HFMA2 R3, -RZ, RZ, 0, 0 ;  /* 0x00000000ff037431 */ /* 0x000fc800000001ff */
[----:B------:R-:W-:Y:S05]  /*8560*/  RET.REL.NODEC R2 `(_ZN7cutlass13device_kernelINS_4gemm6kernel13GemmUniversalIN4cute5tupleIJiiiiEEENS1_10collective13CollectiveMmaINS1_35MainloopSm100TmaUmmaWarpSpecializedILi6ELi2ELi4ENS5_IJNS4_1CILi2EEENSA_ILi1EEESC_EEEEENS5_IJNSA_ILi64EEESF_NSA_ILi128EEEEEENS_10bfloat16_tENS5_IJlSC_lEEESI_SJ_NS4_8TiledMMAINS4_8MMA_AtomIJNS4_20SM100_MMA_F16BF16_SSISI_SI_fLi64ELi64ELNS4_4UMMA5MajorE0ELSO_0ELNSN_7ScaleInE0ELSP_0EEEEEENS4_6LayoutINS5_IJSC_SC_SC_EEENS5_IJNSA_ILi0EEESU_SU_EEEEENS5_IJNS4_10UnderscoreESX_SX_EEEEENS4_13SM90_TMA_LOADENS4_14ComposedLayoutINS4_7SwizzleILi3ELi4ELi3EEENS4_18smem_ptr_flag_bitsILi16EEENSS_INS5_IJNSA_ILi8EEESF_EEENS5_IJSF_SC_EEEEEEEvNS4_8identityENS4_23SM90_TMA_LOAD_MULTICASTES1A_vS1B_EENS_8epilogue10collective18CollectiveEpilogueINS1E_23Sm100TmaWarpSpecializedILi3ELi2ELi16ELb1ELb0EEEJSH_NS5_IJNSS_ISF_SC_EENSS_INSA_ILi32EEESC_EEEEESI_SJ_SI_SJ_NS1E_6fusion15FusionCallbacksIS1I_NS1N_17LinearCombinationISI_fSI_fLNS_15FloatRoundStyleE2EEESH_S1M_JEEENS4_5SM1004TMEM4LOAD26SM100_TMEM_LOAD_16dp256b4xES10_NS11_INS12_ILi2ELi4ELi3EEES15_NSS_INS5_IJS16_S1K_EEENS5_IJS1K_SC_EEEEEEENS4_17SM75_U32x4_LDSM_NENS4_14SM90_TMA_STOREES21_NS4_17SM90_U32x4_STSM_NENS4_39AutoVectorizingCopyWithAssumedAlignmentILi128EEEEEEvvEEEEvNT_6ParamsE) ;  /* 0xffffff7802a47950 */ /* 0x000fea0003c3ffff */
.L_x_166:
[----:B------:R-:W-:-:S00]  /*8570*/  BRA `(.L_x_166) ;  /* 0xfffffffc00fc7947 */ /* 0x000fc0000383ffff */
[----:B------:R-:W-:-:S00]  /*8580*/  NOP ;  /* 0x0000000000007918 */ /* 0x000fc00000000000 */
[----:B------:R-:W-:-:S00]  /*8590*/  NOP ;  /* 0x0000000000007918 */ /* 0x000fc00000000000 */
[----:B------:R-:W-:-:S00]  /*85a0*/  NOP ;  /* 0x0000000000007918 */ /* 0x000fc00000000000 */
[----:B------:R-:W-:-:S00]  /*85b0*/  NOP ;  /* 0x0000000000007918 */ /* 0x000fc00000000000 */
[----:B------:R-:W-:-:S00]  /*85c0*/  NOP ;  /* 0x0000000000007918 */ /* 0x000fc00000000000 */
[----:B------:R-:W-:-:S00]  /*85d0*/  NOP ;  /* 0x0000000000007918 */ /* 0x000fc00000000000 */
[----:B------:R-:W-:-:S00]  /*85e0*/  NOP ;  /* 0x0000000000007918 */ /* 0x000fc00000000000 */
[----:B------:R-:W-:-:S00]  /*85f0*/  NOP ;  /* 0x0000000000007918 */ /* 0x000fc00000000000 */
.L_x_167:


//--------------------- .nv.global.init           --------------------------
	.section	.nv.global.init,"aw",@progbits
.nv.global.init:
	.type		$str$27,@object
	.size		$str$27,($str$28 - $str$27)
$str$27:
        /*0000*/ 	.byte	0x28, 0x61, 0x64, 0x64, 0x72, 0x65, 0x73, 0x73, 0x20, 0x26, 0x20, 0x6d, 0x61, 0x73, 0x6b, 0x29
        /*0010*/ 	.byte	0x20, 0x3d, 0x3d, 0x20, 0x30, 0x00
	.type		$str$28,@object
	.size		$str$28,($str$26 - $str$28)
$str$28:
        /*0016*/ 	.byte	0x2f, 0x74, 0x6d, 0x70, 0x2f, 0x63, 0x75, 0x74, 0x6c, 0x61, 0x73, 0x73, 0x5f, 0x73, 0x77, 0x65
        /*0026*/ 	.byte	0x65, 0x70, 0x5f, 0x73, 0x72, 0x63, 0x2f, 0x69, 0x6e, 0x63, 0x6c, 0x75, 0x64, 0x65, 0x2f, 0x63
        /*0036*/ 	.byte	0x75, 0x74, 0x65, 0x2f, 0x70, 0x6f, 0x69, 0x6e, 0x74, 0x65, 0x72, 0x5f, 0x66, 0x6c, 0x61, 0x67
        /*0046*/ 	.byte	0x67, 0x65, 0x64, 0x2e, 0x68, 0x70, 0x70, 0x00
	.type		$str$26,@object
	.size		$str$26,($str$25 - $str$26)
$str$26:
        /*004e*/ 	.byte	0x2f, 0x74, 0x6d, 0x70, 0x2f, 0x63, 0x75, 0x74, 0x6c, 0x61, 0x73, 0x73, 0x5f, 0x73, 0x77, 0x65
        /*005e*/ 	.byte	0x65, 0x70, 0x5f, 0x73, 0x72, 0x63, 0x2f, 0x69, 0x6e, 0x63, 0x6c, 0x75, 0x64, 0x65, 0x2f, 0x63
        /*006e*/ 	.byte	0x75, 0x74, 0x65, 0x2f, 0x61, 0x74, 0x6f, 0x6d, 0x2f, 0x63, 0x6f, 0x70, 0x79, 0x5f, 0x74, 0x72
        /*007e*/ 	.byte	0x61, 0x69, 0x74, 0x73, 0x5f, 0x73, 0x6d, 0x31, 0x30, 0x30, 0x2e, 0x68, 0x70, 0x70, 0x00
	.type		$str$25,@object
	.size		$str$25,(__unnamed_1 - $str$25)
$str$25:
        /*008d*/ 	.byte	0x28, 0x28, 0x75, 0x69, 0x6e, 0x74, 0x33, 0x32, 0x5f, 0x74, 0x28, 0x74, 0x68, 0x72, 0x65, 0x61
        /*009d*/ 	.byte	0x64, 0x49, 0x64, 0x78, 0x2e, 0x78, 0x29, 0x20, 0x2f, 0x20, 0x33, 0x32, 0x29, 0x20, 0x25, 0x20
        /*00ad*/ 	.byte	0x34, 0x29, 0x20, 0x3d, 0x3d, 0x20, 0x28, 0x28, 0x28, 0x74, 0x6d, 0x65, 0x6d, 0x5f, 0x61, 0x64
        /*00bd*/ 	.byte	0x64, 0x72, 0x20, 0x3e, 0x3e, 0x20, 0x31, 0x36, 0x29, 0x20, 0x2f, 0x20, 0x33, 0x32, 0x29, 0x20
        /*00cd*/ 	.byte	0x25, 0x20, 0x34, 0x29, 0x00
	.type		__unnamed_1,@object
	.size		__unnamed_1,(__unnamed_2 - __unnamed_1)
__unnamed_1:
        /*00d2*/ 	.byte	0x61, 0x75, 0x74, 0x6f, 0x20, 0x63, 0x75, 0x74, 0x65, 0x3a, 0x3a, 0x61, 0x73, 0x5f, 0x70, 0x6f
        /* <DEDUP_REMOVED lines=24> */
        /*0262*/ 	.byte	0x30, 0x34, 0x38, 0x3e, 0x3e, 0x3e, 0x3e, 0x5d, 0x00
	.type		__unnamed_2,@object
	.size		__unnamed_2,(.L_2 - __unnamed_2)
__unnamed_2:
        /* <DEDUP_REMOVED lines=45> */
        /*053b*/ 	.byte	0x3e, 0x3e, 0x3e, 0x5d, 0x00
.L_2:


//--------------------- .nv.shared._ZN7cutlass13device_kernelINS_4gemm6kernel13GemmUniversalIN4cute5tupleIJiiiiEEENS1_10collective13CollectiveMmaINS1_35MainloopSm100TmaUmmaWarpSpecializedILi6ELi2ELi4ENS5_IJNS4_1CILi2EEENSA_ILi1EEESC_EEEEENS5_IJNSA_ILi64EEESF_NSA_ILi128EEEEEENS_10bfloat16_tENS5_IJlSC_lEEESI_SJ_NS4_8TiledMMAINS4_8MMA_AtomIJNS4_20SM100_MMA_F16BF16_SSISI_SI_fLi64ELi64ELNS4_4UMMA5MajorE0ELSO_0ELNSN_7ScaleInE0ELSP_0EEEEEENS4_6LayoutINS5_IJSC_SC_SC_EEENS5_IJNSA_ILi0EEESU_SU_EEEEENS5_IJNS4_10UnderscoreESX_SX_EEEEENS4_13SM90_TMA_LOADENS4_14ComposedLayoutINS4_7SwizzleILi3ELi4ELi3EEENS4_18smem_ptr_flag_bitsILi16EEENSS_INS5_IJNSA_ILi8EEESF_EEENS5_IJSF_SC_EEEEEEEvNS4_8identityENS4_23SM90_TMA_LOAD_MULTICASTES1A_vS1B_EENS_8epilogue10collective18CollectiveEpilogueINS1E_23Sm100TmaWarpSpecializedILi3ELi2ELi16ELb1ELb0EEEJSH_NS5_IJNSS_ISF_SC_EENSS_INSA_ILi32EEESC_EEEEESI_SJ_SI_SJ_NS1E_6fusion15FusionCallbacksIS1I_NS1N_17LinearCombinationISI_fSI_fLNS_15FloatRoundStyleE2EEESH_S1M_JEEENS4_5SM1004TMEM4LOAD26SM100_TMEM_LOAD_16dp256b4xES10_NS11_INS12_ILi2ELi4ELi3EEES15_NSS_INS5_IJS16_S1K_EEENS5_IJS1K_SC_EEEEEEENS4_17SM75_U32x4_LDSM_NENS4_14SM90_TMA_STOREES21_NS4_17SM90_U32x4_STSM_NENS4_39AutoVectorizingCopyWithAssumedAlignmentILi128EEEEEEvvEEEEvNT_6ParamsE --------------------------
	.section	.nv.shared._ZN7cutlass13device_kernelINS_4gemm6kernel13GemmUniversalIN4cute5tupleIJiiiiEEENS1_10collective13CollectiveMmaINS1_35MainloopSm100TmaUmmaWarpSpecializedILi6ELi2ELi4ENS5_IJNS4_1CILi2EEENSA_ILi1EEESC_EEEEENS5_IJNSA_ILi64EEESF_NSA_ILi128EEEEEENS_10bfloat16_tENS5_IJlSC_lEEESI_SJ_NS4_8TiledMMAINS4_8MMA_AtomIJNS4_20SM100_MMA_F16BF16_SSISI_SI_fLi64ELi64ELNS4_4UMMA5MajorE0ELSO_0ELNSN_7ScaleInE0ELSP_0EEEEEENS4_6LayoutINS5_IJSC_SC_SC_EEENS5_IJNSA_ILi0EEESU_SU_EEEEENS5_IJNS4_10UnderscoreESX_SX_EEEEENS4_13SM90_TMA_LOADENS4_14ComposedLayoutINS4_7SwizzleILi3ELi4ELi3EEENS4_18smem_ptr_flag_bitsILi16EEENSS_INS5_IJNSA_ILi8EEESF_EEENS5_IJSF_SC_EEEEEEEvNS4_8identityENS4_23SM90_TMA_LOAD_MULTICASTES1A_vS1B_EENS_8epilogue10collective18CollectiveEpilogueINS1E_23Sm100TmaWarpSpecializedILi3ELi2ELi16ELb1ELb0EEEJSH_NS5_IJNSS_ISF_SC_EENSS_INSA_ILi32EEESC_EEEEESI_SJ_SI_SJ_NS1E_6fusion15FusionCallbacksIS1I_NS1N_17LinearCombinationISI_fSI_fLNS_15FloatRoundStyleE2EEESH_S1M_JEEENS4_5SM1004TMEM4LOAD26SM100_TMEM_LOAD_16dp256b4xES10_NS11_INS12_ILi2ELi4ELi3EEES15_NSS_INS5_IJS16_S1K_EEENS5_IJS1K_SC_EEEEEEENS4_17SM75_U32x4_LDSM_NENS4_14SM90_TMA_STOREES21_NS4_17SM90_U32x4_STSM_NENS4_39AutoVectorizingCopyWithAssumedAlignmentILi128EEEEEEvvEEEEvNT_6ParamsE,"aw",@nobits
	.sectionflags	@""
	.align	16
	.zero		1024


//--------------------- .nv.shared.reserved.0     --------------------------
	.section	.nv.shared.reserved.0,"aw",@nobits
	.weak		__nv_reservedSMEM_offset_0_alias
	.size		__nv_reservedSMEM_offset_0_alias, 0, 64
	.other		__nv_reservedSMEM_offset_0_alias,@"STO_CUDA_RESERVED_SHARED STV_DEFAULT"
__nv_reservedSMEM_offset_0_alias:
	.zero		0
.nv.shared.reserved.0:
	.zero		64
	.weak		__nv_reservedSMEM_tcgen05_partition
	.type		__nv_reservedSMEM_tcgen05_partition,@object
	.size		__nv_reservedSMEM_tcgen05_partition,(.L_0 - __nv_reservedSMEM_tcgen05_partition)
__nv_reservedSMEM_tcgen05_partition:
	.zero		32
.L_0:


//--------------------- .nv.global                --------------------------
	.section	.nv.global,"aw",@nobits
.nv.global:
	.type		_ZN40_INTERNAL_627a4855_4_k_cu_c1479b02_286494cute1_E,@object
	.size		_ZN40_INTERNAL_627a4855_4_k_cu_c1479b02_286494cute1_E,(_ZN40_INTERNAL_627a4855_4_k_cu_c1479b02_286494cuda3std3__45__cpo6cbeginE - _ZN40_INTERNAL_627a4855_4_k_cu_c1479b02_286494cute1_E)
_ZN40_INTERNAL_627a4855_4_k_cu_c1479b02_286494cute1_E:
	.zero		1
	.type		_ZN40_INTERNAL_627a4855_4_k_cu_c1479b02_286494cuda3std3__45__cpo6cbeginE,@object
	.size		_ZN40_INTERNAL_627a4855_4_k_cu_c1479b02_286494cuda3std3__45__cpo6cbeginE,(_ZN40_INTERNAL_627a4855_4_k_cu_c1479b02_286494cuda3std3__48in_placeE - _ZN40_INTERNAL_627a4855_4_k_cu_c1479b02_286494cuda3std3__45__cpo6cbeginE)
_ZN40_INTERNAL_627a4855_4_k_cu_c1479b02_286494cuda3std3__45__cpo6cbeginE:
	.zero		1
	.type		_ZN40_INTERNAL_627a4855_4_k_cu_c1479b02_286494cuda3std3__48in_placeE,@object
	.size		_ZN40_INTERNAL_627a4855_4_k_cu_c1479b02_286494cuda3std3__48in_placeE,(_ZN40_INTERNAL_627a4855_4_k_cu_c1479b02_286494cuda3std6ranges3__45__cpo9iter_moveE - _ZN40_INTERNAL_627a4855_4_k_cu_c1479b02_286494cuda3std3__48in_placeE)
_ZN40_INTERNAL_627a4855_4_k_cu_c1479b02_286494cuda3std3__48in_placeE:
	.zero		1
	.type		_ZN40_INTERNAL_627a4855_4_k_cu_c1479b02_286494cuda3std6ranges3__45__cpo9iter_moveE,@object
	.size		_ZN40_INTERNAL_627a4855_4_k_cu_c1479b02_286494cuda3std6ranges3__45__cpo9iter_moveE,(_ZN40_INTERNAL_627a4855_4_k_cu_c1479b02_286494cuda3std3__45__cpo5beginE - _ZN40_INTERNAL_627a4855_4_k_cu_c1479b02_286494cuda3std6ranges3__45__cpo9iter_moveE)
_ZN40_INTERNAL_627a4855_4_k_cu_c1479b02_286494cuda3std6ranges3__45__cpo9iter_moveE:
	.zero		1
	.type		_ZN40_INTERNAL_627a4855_4_k_cu_c1479b02_286494cuda3std3__45__cpo5beginE,@object
	.size		_ZN40_INTERNAL_627a4855_4_k_cu_c1479b02_286494cuda3std3__45__cpo5beginE,(_ZN40_INTERNAL_627a4855_4_k_cu_c1479b02_286494cuda3std3__442_GLOBAL__N__627a4855_4_k_cu_c1479b02_286496ignoreE - _ZN40_INTERNAL_627a4855_4_k_cu_c1479b02_286494cuda3std3__45__cpo5beginE)
_ZN40_INTERNAL_627a4855_4_k_cu_c1479b02_286494cuda3std3__45__cpo5beginE:
	.zero		1
	.type		_ZN40_INTERNAL_627a4855_4_k_cu_c1479b02_286494cuda3std3__442_GLOBAL__N__627a4855_4_k_cu_c1479b02_286496ignoreE,@object
	.size		_ZN40_INTERNAL_627a4855_4_k_cu_c1479b02_286494cuda3std3__442_GLOBAL__N__627a4855_4_k_cu_c1479b02_286496ignoreE,(_ZN40_INTERNAL_627a4855_4_k_cu_c1479b02_286494cute7productE - _ZN40_INTERNAL_627a4855_4_k_cu_c1479b02_286494cuda3std3__442_GLOBAL__N__627a4855_4_k_cu_c1479b02_286496ignoreE)
_ZN40_INTERNAL_627a4855_4_k_cu_c1479b02_286494cuda3std3__442_GLOBAL__N__627a4855_4_k_cu_c1479b02_286496ignoreE:
	.zero		1
	.type		_ZN40_INTERNAL_627a4855_4_k_cu_c1479b02_286494cute7productE,@object
	.size		_ZN40_INTERNAL_627a4855_4_k_cu_c1479b02_286494cute7productE,(_ZN40_INTERNAL_627a4855_4_k_cu_c1479b02_286494cuda3std3__45__cpo3endE - _ZN40_INTERNAL_627a4855_4_k_cu_c1479b02_286494cute7productE)
_ZN40_INTERNAL_627a4855_4_k_cu_c1479b02_286494cute7productE:
	.zero		1
	.type		_ZN40_INTERNAL_627a4855_4_k_cu_c1479b02_286494cuda3std3__45__cpo3endE,@object
	.size		_ZN40_INTERNAL_627a4855_4_k_cu_c1479b02_286494cuda3std3__45__cpo3endE,(_ZN40_INTERNAL_627a4855_4_k_cu_c1479b02_286494cuda3std3__419piecewise_constructE - _ZN40_INTERNAL_627a4855_4_k_cu_c1479b02_286494cuda3std3__45__cpo3endE)
_ZN40_INTERNAL_627a4855_4_k_cu_c1479b02_286494cuda3std3__45__cpo3endE:
	.zero		1
	.type		_ZN40_INTERNAL_627a4855_4_k_cu_c1479b02_286494cuda3std3__419piecewise_constructE,@object
	.size		_ZN40_INTERNAL_627a4855_4_k_cu_c1479b02_286494cuda3std3__419piecewise_constructE,(_ZN40_INTERNAL_627a4855_4_k_cu_c1479b02_286494cuda3std3__45__cpo4cendE - _ZN40_INTERNAL_627a4855_4_k_cu_c1479b02_286494cuda3std3__419piecewise_constructE)
_ZN40_INTERNAL_627a4855_4_k_cu_c1479b02_286494cuda3std3__419piecewise_constructE:
	.zero		1
	.type		_ZN40_INTERNAL_627a4855_4_k_cu_c1479b02_286494cuda3std3__45__cpo4cendE,@object
	.size		_ZN40_INTERNAL_627a4855_4_k_cu_c1479b02_286494cuda3std3__45__cpo4cendE,(_ZN40_INTERNAL_627a4855_4_k_cu_c1479b02_286494cuda3std6ranges3__45__cpo4swapE - _ZN40_INTERNAL_627a4855_4_k_cu_c1479b02_286494cuda3std3__45__cpo4cendE)
_ZN40_INTERNAL_627a4855_4_k_cu_c1479b02_286494cuda3std3__45__cpo4cendE:
	.zero		1
	.type		_ZN40_INTERNAL_627a4855_4_k_cu_c1479b02_286494cuda3std6ranges3__45__cpo4swapE,@object
	.size		_ZN40_INTERNAL_627a4855_4_k_cu_c1479b02_286494cuda3std6ranges3__45__cpo4swapE,(.L_10 - _ZN40_INTERNAL_627a4855_4_k_cu_c1479b02_286494cuda3std6ranges3__45__cpo4swapE)
_ZN40_INTERNAL_627a4855_4_k_cu_c1479b02_286494cuda3std6ranges3__45__cpo4swapE:
	.zero		1
.L_10:


//--------------------- .nv.constant0._ZN7cutlass13device_kernelINS_4gemm6kernel13GemmUniversalIN4cute5tupleIJiiiiEEENS1_10collective13CollectiveMmaINS1_35MainloopSm100TmaUmmaWarpSpecializedILi6ELi2ELi4ENS5_IJNS4_1CILi2EEENSA_ILi1EEESC_EEEEENS5_IJNSA_ILi64EEESF_NSA_ILi128EEEEEENS_10bfloat16_tENS5_IJlSC_lEEESI_SJ_NS4_8TiledMMAINS4_8MMA_AtomIJNS4_20SM100_MMA_F16BF16_SSISI_SI_fLi64ELi64ELNS4_4UMMA5MajorE0ELSO_0ELNSN_7ScaleInE0ELSP_0EEEEEENS4_6LayoutINS5_IJSC_SC_SC_EEENS5_IJNSA_ILi0EEESU_SU_EEEEENS5_IJNS4_10UnderscoreESX_SX_EEEEENS4_13SM90_TMA_LOADENS4_14ComposedLayoutINS4_7SwizzleILi3ELi4ELi3EEENS4_18smem_ptr_flag_bitsILi16EEENSS_INS5_IJNSA_ILi8EEESF_EEENS5_IJSF_SC_EEEEEEEvNS4_8identityENS4_23SM90_TMA_LOAD_MULTICASTES1A_vS1B_EENS_8epilogue10collective18CollectiveEpilogueINS1E_23Sm100TmaWarpSpecializedILi3ELi2ELi16ELb1ELb0EEEJSH_NS5_IJNSS_ISF_SC_EENSS_INSA_ILi32EEESC_EEEEESI_SJ_SI_SJ_NS1E_6fusion15FusionCallbacksIS1I_NS1N_17LinearCombinationISI_fSI_fLNS_15FloatRoundStyleE2EEESH_S1M_JEEENS4_5SM1004TMEM4LOAD26SM100_TMEM_LOAD_16dp256b4xES10_NS11_INS12_ILi2ELi4ELi3EEES15_NSS_INS5_IJS16_S1K_EEENS5_IJS1K_SC_EEEEEEENS4_17SM75_U32x4_LDSM_NENS4_14SM90_TMA_STOREES21_NS4_17SM90_U32x4_STSM_NENS4_39AutoVectorizingCopyWithAssumedAlignmentILi128EEEEEEvvEEEEvNT_6ParamsE --------------------------
	.section	.nv.constant0._ZN7cutlass13device_kernelINS_4gemm6kernel13GemmUniversalIN4cute5tupleIJiiiiEEENS1_10collective13CollectiveMmaINS1_35MainloopSm100TmaUmmaWarpSpecializedILi6ELi2ELi4ENS5_IJNS4_1CILi2EEENSA_ILi1EEESC_EEEEENS5_IJNSA_ILi64EEESF_NSA_ILi128EEEEEENS_10bfloat16_tENS5_IJlSC_lEEESI_SJ_NS4_8TiledMMAINS4_8MMA_AtomIJNS4_20SM100_MMA_F16BF16_SSISI_SI_fLi64ELi64ELNS4_4UMMA5MajorE0ELSO_0ELNSN_7ScaleInE0ELSP_0EEEEEENS4_6LayoutINS5_IJSC_SC_SC_EEENS5_IJNSA_ILi0EEESU_SU_EEEEENS5_IJNS4_10UnderscoreESX_SX_EEEEENS4_13SM90_TMA_LOADENS4_14ComposedLayoutINS4_7SwizzleILi3ELi4ELi3EEENS4_18smem_ptr_flag_bitsILi16EEENSS_INS5_IJNSA_ILi8EEESF_EEENS5_IJSF_SC_EEEEEEEvNS4_8identityENS4_23SM90_TMA_LOAD_MULTICASTES1A_vS1B_EENS_8epilogue10collective18CollectiveEpilogueINS1E_23Sm100TmaWarpSpecializedILi3ELi2ELi16ELb1ELb0EEEJSH_NS5_IJNSS_ISF_SC_EENSS_INSA_ILi32EEESC_EEEEESI_SJ_SI_SJ_NS1E_6fusion15FusionCallbacksIS1I_NS1N_17LinearCombinationISI_fSI_fLNS_15FloatRoundStyleE2EEESH_S1M_JEEENS4_5SM1004TMEM4LOAD26SM100_TMEM_LOAD_16dp256b4xES10_NS11_INS12_ILi2ELi4ELi3EEES15_NSS_INS5_IJS16_S1K_EEENS5_IJS1K_SC_EEEEEEENS4_17SM75_U32x4_LDSM_NENS4_14SM90_TMA_STOREES21_NS4_17SM90_U32x4_STSM_NENS4_39AutoVectorizingCopyWithAssumedAlignmentILi128EEEEEEvvEEEEvNT_6ParamsE,"a",@progbits
	.sectionflags	@""
	.align	4
.nv.constant0._ZN7cutlass13device_kernelINS_4gemm6kernel13GemmUniversalIN4cute5tupleIJiiiiEEENS1_10collective13CollectiveMmaINS1_35MainloopSm100TmaUmmaWarpSpecializedILi6ELi2ELi4ENS5_IJNS4_1CILi2EEENSA_ILi1EEESC_EEEEENS5_IJNSA_ILi64EEESF_NSA_ILi128EEEEEENS_10bfloat16_tENS5_IJlSC_lEEESI_SJ_NS4_8TiledMMAINS4_8MMA_AtomIJNS4_20SM100_MMA_F16BF16_SSISI_SI_fLi64ELi64ELNS4_4UMMA5MajorE0ELSO_0ELNSN_7ScaleInE0ELSP_0EEEEEENS4_6LayoutINS5_IJSC_SC_SC_EEENS5_IJNSA_ILi0EEESU_SU_EEEEENS5_IJNS4_10UnderscoreESX_SX_EEEEENS4_13SM90_TMA_LOADENS4_14ComposedLayoutINS4_7SwizzleILi3ELi4ELi3EEENS4_18smem_ptr_flag_bitsILi16EEENSS_INS5_IJNSA_ILi8EEESF_EEENS5_IJSF_SC_EEEEEEEvNS4_8identityENS4_23SM90_TMA_LOAD_MULTICASTES1A_vS1B_EENS_8epilogue10collective18CollectiveEpilogueINS1E_23Sm100TmaWarpSpecializedILi3ELi2ELi16ELb1ELb0EEEJSH_NS5_IJNSS_ISF_SC_EENSS_INSA_ILi32EEESC_EEEEESI_SJ_SI_SJ_NS1E_6fusion15FusionCallbacksIS1I_NS1N_17LinearCombinationISI_fSI_fLNS_15FloatRoundStyleE2EEESH_S1M_JEEENS4_5SM1004TMEM4LOAD26SM100_TMEM_LOAD_16dp256b4xES10_NS11_INS12_ILi2ELi4ELi3EEES15_NSS_INS5_IJS16_S1K_EEENS5_IJS1K_SC_EEEEEEENS4_17SM75_U32x4_LDSM_NENS4_14SM90_TMA_STOREES21_NS4_17SM90_U32x4_STSM_NENS4_39AutoVectorizingCopyWithAssumedAlignmentILi128EEEEEEvvEEEEvNT_6ParamsE:
	.zero		2944


//--------------------- SYMBOLS --------------------------

	.type		.nv.reservedSmem.offset0,@object
	.size		.nv.reservedSmem.offset0,0x4
	.type		.nv.reservedSmem.cap,@object
	.size		.nv.reservedSmem.cap,0x4
	.type		__assertfail,@function
